// auto-generated by cutlass_sweep.epilogue — config: {"arch": "sm_90", "cluster_m": 1, "cluster_n": 1, "dtype": "fp16", "fusion": "bias_relu", "tile_k": 64, "tile_m": 256, "tile_n": 64}
#include "cutlass/cutlass.h"
#include "cutlass/gemm/collective/collective_builder.hpp"
#include "cutlass/gemm/device/gemm_universal_adapter.h"
#include "cutlass/gemm/kernel/gemm_universal.hpp"
#include "cutlass/epilogue/collective/collective_builder.hpp"
#include "cutlass/epilogue/fusion/operations.hpp"
#include "cutlass/epilogue/thread/activation.h"

using Elem = cutlass::half_t;
using Acc  = float;
using TileShape    = cute::Shape<cute::_256, cute::_64, cute::_64>;
using ClusterShape = cute::Shape<cute::_1, cute::_1, cute::_1>;
using FusionOp     = cutlass::epilogue::fusion::LinCombPerRowBiasEltAct<cutlass::epilogue::thread::ReLU, Elem, Acc>;

using CollectiveEpilogue = typename cutlass::epilogue::collective::CollectiveBuilder<
    cutlass::arch::Sm90, cutlass::arch::OpClassTensorOp,
    TileShape, ClusterShape,
    cutlass::epilogue::collective::EpilogueTileAuto,
    Acc, Acc,
    Elem, cutlass::layout::RowMajor, 128 / cutlass::sizeof_bits<Elem>::value,
    Elem, cutlass::layout::RowMajor, 128 / cutlass::sizeof_bits<Elem>::value,
    cutlass::epilogue::TmaWarpSpecializedCooperative,
    FusionOp
  >::CollectiveOp;

using CollectiveMainloop = typename cutlass::gemm::collective::CollectiveBuilder<
    cutlass::arch::Sm90, cutlass::arch::OpClassTensorOp,
    Elem, cutlass::layout::RowMajor, 128 / cutlass::sizeof_bits<Elem>::value,
    Elem, cutlass::layout::ColumnMajor, 128 / cutlass::sizeof_bits<Elem>::value,
    Acc,
    TileShape, ClusterShape,
    cutlass::gemm::collective::StageCountAutoCarveout<
        static_cast<int>(sizeof(typename CollectiveEpilogue::SharedStorage))>,
    cutlass::gemm::KernelTmaWarpSpecializedCooperative
  >::CollectiveOp;

using GemmKernel = cutlass::gemm::kernel::GemmUniversal<
    cute::Shape<int,int,int,int>, CollectiveMainloop, CollectiveEpilogue>;
using Gemm = cutlass::gemm::device::GemmUniversalAdapter<GemmKernel>;

auto* _anchor = &cutlass::device_kernel<GemmKernel>;


// ===== COMPILED SASS (sm_90a) =====

	.target	sm_90a

	.elftype	@"ET_EXEC"


//--------------------- .note.nv.tkinfo           --------------------------
	.section	.note.nv.tkinfo,"",@"SHT_NOTE"
	.sectionflags	@"SHF_NOTE_NV_TKINFO"
	.tkinfo
        /*0018*/ 	.word	0x00000002
        /*0030*/ 	.string	""
        /*0030*/ 	.string	"ptxas"
        /*0030*/ 	.string	"Cuda compilation tools, release 13.0, V13.0.88"
        /*0030*/ 	.string	"Build cuda_13.0.r13.0/compiler.36424714_0"
        /*0030*/ 	.string	"-arch sm_90a -m 64 "



//--------------------- .note.nv.cuinfo           --------------------------
	.section	.note.nv.cuinfo,"",@"SHT_NOTE"
	.sectionflags	@"SHF_NOTE_NV_CUINFO"
        /*0018*/ 	.short	0x0002
        /*001a*/ 	.short	0x005a
        /*001c*/ 	.short	0x0082
	.zero		2


//--------------------- .nv.info                  --------------------------
	.section	.nv.info,"",@"SHT_CUDA_INFO"
	.align	4


	//----- nvinfo : EIATTR_REGCOUNT
	.align		4
        /*0000*/ 	.byte	0x04, 0x2f
        /*0002*/ 	.short	(.L_18 - .L_17)
	.align		4
.L_17:
        /*0004*/ 	.word	index@(_ZN7cutlass13device_kernelINS_4gemm6kernel13GemmUniversalIN4cute5tupleIJiiiiEEENS1_10collective13CollectiveMmaINS1_34MainloopSm90TmaGmmaWarpSpecializedILi4ENS5_IJNS4_1CILi1EEESB_SB_EEENS1_35KernelTmaWarpSpecializedCooperativeEEENS5_IJNSA_ILi256EEENSA_ILi64EEESG_EEENS_6half_tENS5_IJlSB_lEEESI_SJ_NS4_8TiledMMAINS4_8MMA_AtomIJNS4_4SM904GMMA25MMA_64x64x16_F32F16F16_SSILNSN_5MajorE0ELSP_0ELNSN_7ScaleInE1ELSQ_1EEEEEENS4_6LayoutINS5_IJNSA_ILi2EEESB_SB_EEENS5_IJSB_NSA_ILi0EEESW_EEEEENS5_IJNS4_10UnderscoreESZ_SZ_EEEEENS4_13SM90_TMA_LOADENS4_14ComposedLayoutINS4_7SwizzleILi3ELi4ELi3EEENS4_18smem_ptr_flag_bitsILi16EEENST_INS5_IJNSA_ILi8EEESG_EEENS5_IJSG_SB_EEEEEEEvNS4_8identityES12_S1C_vS1D_EENS_8epilogue10collective18CollectiveEpilogueINS1F_22Sm90TmaWarpSpecializedILi4ELi2ELi16ELb1ELb0EEEJSH_NS5_IJNSA_ILi128EEENSA_ILi32EEEEEESI_SJ_SI_SJ_NS1F_6fusion15FusionCallbacksIS1J_NS1N_23LinCombPerRowBiasEltActINS1F_6thread4ReLuESI_fSI_SI_fLi8ELNS_15FloatRoundStyleE2EEESH_S1M_JEEES12_NS13_INS14_ILi2ELi4ELi3EEES17_NST_INS5_IJS18_S1L_EEENS5_IJS1L_SB_EEEEEEENS4_17SM75_U32x4_LDSM_NENS4_14SM90_TMA_STOREES1Z_NS4_17SM90_U32x4_STSM_NENS4_9Copy_AtomIJS22_SI_EEEvEEEvvEEEEvNT_6ParamsE)
        /*0008*/ 	.word	0x000000a8


	//----- nvinfo : EIATTR_FRAME_SIZE
	.align		4
.L_18:
        /*000c*/ 	.byte	0x04, 0x11
        /*000e*/ 	.short	(.L_20 - .L_19)
	.align		4
.L_19:
        /*0010*/ 	.word	index@(_ZN7cutlass13device_kernelINS_4gemm6kernel13GemmUniversalIN4cute5tupleIJiiiiEEENS1_10collective13CollectiveMmaINS1_34MainloopSm90TmaGmmaWarpSpecializedILi4ENS5_IJNS4_1CILi1EEESB_SB_EEENS1_35KernelTmaWarpSpecializedCooperativeEEENS5_IJNSA_ILi256EEENSA_ILi64EEESG_EEENS_6half_tENS5_IJlSB_lEEESI_SJ_NS4_8TiledMMAINS4_8MMA_AtomIJNS4_4SM904GMMA25MMA_64x64x16_F32F16F16_SSILNSN_5MajorE0ELSP_0ELNSN_7ScaleInE1ELSQ_1EEEEEENS4_6LayoutINS5_IJNSA_ILi2EEESB_SB_EEENS5_IJSB_NSA_ILi0EEESW_EEEEENS5_IJNS4_10UnderscoreESZ_SZ_EEEEENS4_13SM90_TMA_LOADENS4_14ComposedLayoutINS4_7SwizzleILi3ELi4ELi3EEENS4_18smem_ptr_flag_bitsILi16EEENST_INS5_IJNSA_ILi8EEESG_EEENS5_IJSG_SB_EEEEEEEvNS4_8identityES12_S1C_vS1D_EENS_8epilogue10collective18CollectiveEpilogueINS1F_22Sm90TmaWarpSpecializedILi4ELi2ELi16ELb1ELb0EEEJSH_NS5_IJNSA_ILi128EEENSA_ILi32EEEEEESI_SJ_SI_SJ_NS1F_6fusion15FusionCallbacksIS1J_NS1N_23LinCombPerRowBiasEltActINS1F_6thread4ReLuESI_fSI_SI_fLi8ELNS_15FloatRoundStyleE2EEESH_S1M_JEEES12_NS13_INS14_ILi2ELi4ELi3EEES17_NST_INS5_IJS18_S1L_EEENS5_IJS1L_SB_EEEEEEENS4_17SM75_U32x4_LDSM_NENS4_14SM90_TMA_STOREES1Z_NS4_17SM90_U32x4_STSM_NENS4_9Copy_AtomIJS22_SI_EEEvEEEvvEEEEvNT_6ParamsE)
        /*0014*/ 	.word	0x00000000


	//----- nvinfo : EIATTR_MIN_STACK_SIZE
	.align		4
.L_20:
        /*0018*/ 	.byte	0x04, 0x12
        /*001a*/ 	.short	(.L_22 - .L_21)
	.align		4
.L_21:
        /*001c*/ 	.word	index@(_ZN7cutlass13device_kernelINS_4gemm6kernel13GemmUniversalIN4cute5tupleIJiiiiEEENS1_10collective13CollectiveMmaINS1_34MainloopSm90TmaGmmaWarpSpecializedILi4ENS5_IJNS4_1CILi1EEESB_SB_EEENS1_35KernelTmaWarpSpecializedCooperativeEEENS5_IJNSA_ILi256EEENSA_ILi64EEESG_EEENS_6half_tENS5_IJlSB_lEEESI_SJ_NS4_8TiledMMAINS4_8MMA_AtomIJNS4_4SM904GMMA25MMA_64x64x16_F32F16F16_SSILNSN_5MajorE0ELSP_0ELNSN_7ScaleInE1ELSQ_1EEEEEENS4_6LayoutINS5_IJNSA_ILi2EEESB_SB_EEENS5_IJSB_NSA_ILi0EEESW_EEEEENS5_IJNS4_10UnderscoreESZ_SZ_EEEEENS4_13SM90_TMA_LOADENS4_14ComposedLayoutINS4_7SwizzleILi3ELi4ELi3EEENS4_18smem_ptr_flag_bitsILi16EEENST_INS5_IJNSA_ILi8EEESG_EEENS5_IJSG_SB_EEEEEEEvNS4_8identityES12_S1C_vS1D_EENS_8epilogue10collective18CollectiveEpilogueINS1F_22Sm90TmaWarpSpecializedILi4ELi2ELi16ELb1ELb0EEEJSH_NS5_IJNSA_ILi128EEENSA_ILi32EEEEEESI_SJ_SI_SJ_NS1F_6fusion15FusionCallbacksIS1J_NS1N_23LinCombPerRowBiasEltActINS1F_6thread4ReLuESI_fSI_SI_fLi8ELNS_15FloatRoundStyleE2EEESH_S1M_JEEES12_NS13_INS14_ILi2ELi4ELi3EEES17_NST_INS5_IJS18_S1L_EEENS5_IJS1L_SB_EEEEEEENS4_17SM75_U32x4_LDSM_NENS4_14SM90_TMA_STOREES1Z_NS4_17SM90_U32x4_STSM_NENS4_9Copy_AtomIJS22_SI_EEEvEEEvvEEEEvNT_6ParamsE)
        /*0020*/ 	.word	0x00000000
.L_22:


//--------------------- .nv.compat                --------------------------
	.section	.nv.compat,"",@"SHT_CUDA_COMPAT_INFO"
	.align	4
        /*0000*/ 	.byte	0x02, 0x09, 0x01, 0x00, 0x02, 0x02, 0x04, 0x00, 0x02, 0x05, 0x05, 0x00, 0x03, 0x07, 0x01, 0x01
        /*0010*/ 	.byte	0x02, 0x03, 0x01, 0x00, 0x02, 0x06, 0x01, 0x00, 0x04, 0x0b, 0x08, 0x00, 0x00, 0x00, 0x00, 0x00
        /*0020*/ 	.byte	0x00, 0x00, 0x00, 0x00


//--------------------- .nv.info._ZN7cutlass13device_kernelINS_4gemm6kernel13GemmUniversalIN4cute5tupleIJiiiiEEENS1_10collective13CollectiveMmaINS1_34MainloopSm90TmaGmmaWarpSpecializedILi4ENS5_IJNS4_1CILi1EEESB_SB_EEENS1_35KernelTmaWarpSpecializedCooperativeEEENS5_IJNSA_ILi256EEENSA_ILi64EEESG_EEENS_6half_tENS5_IJlSB_lEEESI_SJ_NS4_8TiledMMAINS4_8MMA_AtomIJNS4_4SM904GMMA25MMA_64x64x16_F32F16F16_SSILNSN_5MajorE0ELSP_0ELNSN_7ScaleInE1ELSQ_1EEEEEENS4_6LayoutINS5_IJNSA_ILi2EEESB_SB_EEENS5_IJSB_NSA_ILi0EEESW_EEEEENS5_IJNS4_10UnderscoreESZ_SZ_EEEEENS4_13SM90_TMA_LOADENS4_14ComposedLayoutINS4_7SwizzleILi3ELi4ELi3EEENS4_18smem_ptr_flag_bitsILi16EEENST_INS5_IJNSA_ILi8EEESG_EEENS5_IJSG_SB_EEEEEEEvNS4_8identityES12_S1C_vS1D_EENS_8epilogue10collective18CollectiveEpilogueINS1F_22Sm90TmaWarpSpecializedILi4ELi2ELi16ELb1ELb0EEEJSH_NS5_IJNSA_ILi128EEENSA_ILi32EEEEEESI_SJ_SI_SJ_NS1F_6fusion15FusionCallbacksIS1J_NS1N_23LinCombPerRowBiasEltActINS1F_6thread4ReLuESI_fSI_SI_fLi8ELNS_15FloatRoundStyleE2EEESH_S1M_JEEES12_NS13_INS14_ILi2ELi4ELi3EEES17_NST_INS5_IJS18_S1L_EEENS5_IJS1L_SB_EEEEEEENS4_17SM75_U32x4_LDSM_NENS4_14SM90_TMA_STOREES1Z_NS4_17SM90_U32x4_STSM_NENS4_9Copy_AtomIJS22_SI_EEEvEEEvvEEEEvNT_6ParamsE --------------------------
	.section	.nv.info._ZN7cutlass13device_kernelINS_4gemm6kernel13GemmUniversalIN4cute5tupleIJiiiiEEENS1_10collective13CollectiveMmaINS1_34MainloopSm90TmaGmmaWarpSpecializedILi4ENS5_IJNS4_1CILi1EEESB_SB_EEENS1_35KernelTmaWarpSpecializedCooperativeEEENS5_IJNSA_ILi256EEENSA_ILi64EEESG_EEENS_6half_tENS5_IJlSB_lEEESI_SJ_NS4_8TiledMMAINS4_8MMA_AtomIJNS4_4SM904GMMA25MMA_64x64x16_F32F16F16_SSILNSN_5MajorE0ELSP_0ELNSN_7ScaleInE1ELSQ_1EEEEEENS4_6LayoutINS5_IJNSA_ILi2EEESB_SB_EEENS5_IJSB_NSA_ILi0EEESW_EEEEENS5_IJNS4_10UnderscoreESZ_SZ_EEEEENS4_13SM90_TMA_LOADENS4_14ComposedLayoutINS4_7SwizzleILi3ELi4ELi3EEENS4_18smem_ptr_flag_bitsILi16EEENST_INS5_IJNSA_ILi8EEESG_EEENS5_IJSG_SB_EEEEEEEvNS4_8identityES12_S1C_vS1D_EENS_8epilogue10collective18CollectiveEpilogueINS1F_22Sm90TmaWarpSpecializedILi4ELi2ELi16ELb1ELb0EEEJSH_NS5_IJNSA_ILi128EEENSA_ILi32EEEEEESI_SJ_SI_SJ_NS1F_6fusion15FusionCallbacksIS1J_NS1N_23LinCombPerRowBiasEltActINS1F_6thread4ReLuESI_fSI_SI_fLi8ELNS_15FloatRoundStyleE2EEESH_S1M_JEEES12_NS13_INS14_ILi2ELi4ELi3EEES17_NST_INS5_IJS18_S1L_EEENS5_IJS1L_SB_EEEEEEENS4_17SM75_U32x4_LDSM_NENS4_14SM90_TMA_STOREES1Z_NS4_17SM90_U32x4_STSM_NENS4_9Copy_AtomIJS22_SI_EEEvEEEvvEEEEvNT_6ParamsE,"",@"SHT_CUDA_INFO"
	.sectionflags	@""
	.align	4


	//----- nvinfo : EIATTR_CUDA_API_VERSION
	.align		4
        /*0000*/ 	.byte	0x04, 0x37
        /*0002*/ 	.short	(.L_24 - .L_23)
.L_23:
        /*0004*/ 	.word	0x00000082


	//----- nvinfo : EIATTR_KPARAM_INFO
	.align		4
.L_24:
        /*0008*/ 	.byte	0x04, 0x17
        /*000a*/ 	.short	(.L_26 - .L_25)
.L_25:
        /*000c*/ 	.word	0x00000000
        /*0010*/ 	.short	0x0000
        /*0012*/ 	.short	0x0070
        /*0014*/ 	.byte	0x00, 0xf0, 0x01, 0x1c


	//----- nvinfo : EIATTR_SPARSE_MMA_MASK
	.align		4
.L_26:
        /*0018*/ 	.byte	0x03, 0x50
        /*001a*/ 	.short	0x0000


	//----- nvinfo : EIATTR_MAXREG_COUNT
	.align		4
        /*001c*/ 	.byte	0x03, 0x1b
        /*001e*/ 	.short	0x00a8


	//----- nvinfo : EIATTR_NUM_BARRIERS
	.align		4
        /*0020*/ 	.byte	0x02, 0x4c
        /*0022*/ 	.byte	0x02
	.zero		1


	//----- nvinfo : EIATTR_EXTERNS
	.align		4
        /*0024*/ 	.byte	0x04, 0x0f
        /*0026*/ 	.short	(.L_28 - .L_27)


	//   ....[0]....
	.align		4
.L_27:
        /*0028*/ 	.word	index@(__assertfail)


	//----- nvinfo : EIATTR_MERCURY_ISA_VERSION
	.align		4
.L_28:
        /*002c*/ 	.byte	0x03, 0x5f
        /*002e*/ 	.short	0x0101


	//----- nvinfo : EIATTR_INT_WARP_WIDE_INSTR_OFFSETS
	.align		4
        /*0030*/ 	.byte	0x04, 0x31
        /*0032*/ 	.short	(.L_30 - .L_29)


	//   ....[0]....
.L_29:
        /*0034*/ 	.word	0x000008c0


	//   ....[1]....
        /*0038*/ 	.word	0x000008d0


	//   ....[2]....
        /*003c*/ 	.word	0x00000950


	//----- nvinfo : EIATTR_COOP_GROUP_MASK_REGIDS
	.align		4
.L_30:
        /*0040*/ 	.byte	0x04, 0x29
        /*0042*/ 	.short	(.L_32 - .L_31)


	//   ....[0]....
.L_31:
        /*0044*/ 	.word	0xffffffff


	//   ....[1]....
        /*0048*/ 	.word	0xffffffff


	//   ....[2]....
        /*004c*/ 	.word	0xffffffff


	//   ....[3]....
        /*0050*/ 	.word	0xffffffff


	//   ....[4]....
        /*0054*/ 	.word	0xffffffff


	//   ....[5]....
        /*0058*/ 	.word	0xffffffff


	//----- nvinfo : EIATTR_COOP_GROUP_INSTR_OFFSETS
	.align		4
.L_32:
        /*005c*/ 	.byte	0x04, 0x28
        /*005e*/ 	.short	(.L_34 - .L_33)


	//   ....[0]....
.L_33:
        /*0060*/ 	.word	0x00000070


	//   ....[1]....
        /*0064*/ 	.word	0x00000080


	//   ....[2]....
        /*0068*/ 	.word	0x00000440


	//   ....[3]....
        /*006c*/ 	.word	0x000005d0


	//   ....[4]....
        /*0070*/ 	.word	0x00000780


	//   ....[5]....
        /*0074*/ 	.word	0x000014c0


	//----- nvinfo : EIATTR_REG_RECONFIG
	.align		4
.L_34:
        /*0078*/ 	.byte	0x01, 0x54
	.zero		2


	//----- nvinfo : EIATTR_SYSCALL_OFFSETS
	.align		4
        /*007c*/ 	.byte	0x04, 0x46
        /*007e*/ 	.short	(.L_36 - .L_35)


	//   ....[0]....
.L_35:
        /*0080*/ 	.word	0x00001680


	//   ....[1]....
        /*0084*/ 	.word	0x000023a0


	//   ....[2]....
        /*0088*/ 	.word	0x00002490


	//----- nvinfo : EIATTR_MBARRIER_INSTR_OFFSETS
	.align		4
.L_36:
        /*008c*/ 	.byte	0x04, 0x39
        /*008e*/ 	.short	(.L_38 - .L_37)


	//   ....[0]....
.L_37:
        /*0090*/ 	.word	0x00000540
        /*0094*/ 	.word	0x000000ff
        /*0098*/ 	.word	0x00000000
        /*009c*/ 	.short	0x0100
        /*009e*/ 	.byte	0x08
	.zero		1


	//   ....[1]....
        /*00a0*/ 	.word	0x00000550
        /*00a4*/ 	.word	0x000000ff
        /*00a8*/ 	.word	0x00000020
        /*00ac*/ 	.short	0x0100
        /*00ae*/ 	.byte	0x08
	.zero		1


	//   ....[2]....
        /*00b0*/ 	.word	0x00000560
        /*00b4*/ 	.word	0x000000ff
        /*00b8*/ 	.word	0x00000008
        /*00bc*/ 	.short	0x0100
        /*00be*/ 	.byte	0x08
	.zero		1


	//   ....[3]....
        /*00c0*/ 	.word	0x00000570
        /*00c4*/ 	.word	0x000000ff
        /*00c8*/ 	.word	0x00000028
        /*00cc*/ 	.short	0x0100
        /*00ce*/ 	.byte	0x08
	.zero		1


	//   ....[4]....
        /*00d0*/ 	.word	0x00000580
        /*00d4*/ 	.word	0x000000ff
        /*00d8*/ 	.word	0x00000010
        /*00dc*/ 	.short	0x0100
        /*00de*/ 	.byte	0x08
	.zero		1


	//   ....[5]....
        /*00e0*/ 	.word	0x00000590
        /*00e4*/ 	.word	0x000000ff
        /*00e8*/ 	.word	0x00000030
        /*00ec*/ 	.short	0x0100
        /*00ee*/ 	.byte	0x08
	.zero		1


	//   ....[6]....
        /*00f0*/ 	.word	0x000005a0
        /*00f4*/ 	.word	0x000000ff
        /*00f8*/ 	.word	0x00000018
        /*00fc*/ 	.short	0x0100
        /*00fe*/ 	.byte	0x08
	.zero		1


	//   ....[7]....
        /*0100*/ 	.word	0x000005b0
        /*0104*/ 	.word	0x000000ff
        /*0108*/ 	.word	0x00000038
        /*010c*/ 	.short	0x0100
        /*010e*/ 	.byte	0x08
	.zero		1


	//   ....[8]....
        /*0110*/ 	.word	0x000006f0
        /*0114*/ 	.word	0x000000ff
        /*0118*/ 	.word	0x00000040
        /*011c*/ 	.short	0x0100
        /*011e*/ 	.byte	0x08
	.zero		1


	//   ....[9]....
        /*0120*/ 	.word	0x00000700
        /*0124*/ 	.word	0x000000ff
        /*0128*/ 	.word	0x00000060
        /*012c*/ 	.short	0x0100
        /*012e*/ 	.byte	0x08
	.zero		1


	//   ....[10]....
        /*0130*/ 	.word	0x00000710
        /*0134*/ 	.word	0x000000ff
        /*0138*/ 	.word	0x00000048
        /*013c*/ 	.short	0x0100
        /*013e*/ 	.byte	0x08
	.zero		1


	//   ....[11]....
        /*0140*/ 	.word	0x00000720
        /*0144*/ 	.word	0x000000ff
        /*0148*/ 	.word	0x00000068
        /*014c*/ 	.short	0x0100
        /*014e*/ 	.byte	0x08
	.zero		1


	//   ....[12]....
        /*0150*/ 	.word	0x00000730
        /*0154*/ 	.word	0x000000ff
        /*0158*/ 	.word	0x00000050
        /*015c*/ 	.short	0x0100
        /*015e*/ 	.byte	0x08
	.zero		1


	//   ....[13]....
        /*0160*/ 	.word	0x00000740
        /*0164*/ 	.word	0x000000ff
        /*0168*/ 	.word	0x00000070
        /*016c*/ 	.short	0x0100
        /*016e*/ 	.byte	0x08
	.zero		1


	//   ....[14]....
        /*0170*/ 	.word	0x00000750
        /*0174*/ 	.word	0x000000ff
        /*0178*/ 	.word	0x00000058
        /*017c*/ 	.short	0x0100
        /*017e*/ 	.byte	0x08
	.zero		1


	//   ....[15]....
        /*0180*/ 	.word	0x00000760
        /*0184*/ 	.word	0x000000ff
        /*0188*/ 	.word	0x00000078
        /*018c*/ 	.short	0x0100
        /*018e*/ 	.byte	0x08
	.zero		1


	//   ....[16]....
        /*0190*/ 	.word	0x000009f0
        /*0194*/ 	.word	0x000000ff
        /*0198*/ 	.word	0x00000080
        /*019c*/ 	.short	0x0100
        /*019e*/ 	.byte	0x08
	.zero		1


	//   ....[17]....
        /*01a0*/ 	.word	0x00000a50
        /*01a4*/ 	.word	0x000000ff
        /*01a8*/ 	.word	0x00000088
        /*01ac*/ 	.short	0x0100
        /*01ae*/ 	.byte	0x08
	.zero		1


	//   ....[18]....
        /*01b0*/ 	.word	0x00001700
        /*01b4*/ 	.word	0x00000003
        /*01b8*/ 	.word	0x00000000
        /*01bc*/ 	.short	0x010a
        /*01be*/ 	.byte	0x3f
	.zero		1


	//   ....[19]....
        /*01c0*/ 	.word	0x00001740
        /*01c4*/ 	.word	0x00000003
        /*01c8*/ 	.word	0x00000000
        /*01cc*/ 	.short	0x010a
        /*01ce*/ 	.byte	0x3f
	.zero		1


	//   ....[20]....
        /*01d0*/ 	.word	0x00001c30
        /*01d4*/ 	.word	0x000000ff
        /*01d8*/ 	.word	0x00000000
        /*01dc*/ 	.short	0x010a
        /*01de*/ 	.byte	0x08
	.zero		1


	//   ....[21]....
        /*01e0*/ 	.word	0x00001c70
        /*01e4*/ 	.word	0x000000ff
        /*01e8*/ 	.word	0x00000000
        /*01ec*/ 	.short	0x010a
        /*01ee*/ 	.byte	0x08
	.zero		1


	//   ....[22]....
        /*01f0*/ 	.word	0x00002050
        /*01f4*/ 	.word	0x000000ff
        /*01f8*/ 	.word	0x00000000
        /*01fc*/ 	.short	0x0101
        /*01fe*/ 	.byte	0x08
	.zero		1


	//   ....[23]....
        /*0200*/ 	.word	0x00002200
        /*0204*/ 	.word	0x000000ff
        /*0208*/ 	.word	0x00000000
        /*020c*/ 	.short	0x0101
        /*020e*/ 	.byte	0x04
	.zero		1


	//   ....[24]....
        /*0210*/ 	.word	0x00002e20
        /*0214*/ 	.word	0x000000ff
        /*0218*/ 	.word	0x00000040
        /*021c*/ 	.short	0x010a
        /*021e*/ 	.byte	0x34
	.zero		1


	//   ....[25]....
        /*0220*/ 	.word	0x00003670
        /*0224*/ 	.word	0x000000ff
        /*0228*/ 	.word	0x00000000
        /*022c*/ 	.short	0x0101
        /*022e*/ 	.byte	0x04
	.zero		1


	//   ....[26]....
        /*0230*/ 	.word	0x00003770
        /*0234*/ 	.word	0x0000000e
        /*0238*/ 	.word	0x00000040
        /*023c*/ 	.short	0x010a
        /*023e*/ 	.byte	0x3f
	.zero		1


	//   ....[27]....
        /*0240*/ 	.word	0x00003d90
        /*0244*/ 	.word	0x000000ff
        /*0248*/ 	.word	0x00000000
        /*024c*/ 	.short	0x0101
        /*024e*/ 	.byte	0x04
	.zero		1


	//   ....[28]....
        /*0250*/ 	.word	0x00003ea0
        /*0254*/ 	.word	0x0000000e
        /*0258*/ 	.word	0x00000040
        /*025c*/ 	.short	0x010a
        /*025e*/ 	.byte	0x3f
	.zero		1


	//   ....[29]....
        /*0260*/ 	.word	0x00004510
        /*0264*/ 	.word	0x000000ff
        /*0268*/ 	.word	0x00000000
        /*026c*/ 	.short	0x0101
        /*026e*/ 	.byte	0x04
	.zero		1


	//   ....[30]....
        /*0270*/ 	.word	0x00004600
        /*0274*/ 	.word	0x0000000e
        /*0278*/ 	.word	0x00000040
        /*027c*/ 	.short	0x010a
        /*027e*/ 	.byte	0x3f
	.zero		1


	//   ....[31]....
        /*0280*/ 	.word	0x00004c20
        /*0284*/ 	.word	0x000000ff
        /*0288*/ 	.word	0x00000000
        /*028c*/ 	.short	0x0101
        /*028e*/ 	.byte	0x04
	.zero		1


	//   ....[32]....
        /*0290*/ 	.word	0x000055f0
        /*0294*/ 	.word	0x000000ff
        /*0298*/ 	.word	0x00000000
        /*029c*/ 	.short	0x0101
        /*029e*/ 	.byte	0x04
	.zero		1


	//   ....[33]....
        /*02a0*/ 	.word	0x00005cd0
        /*02a4*/ 	.word	0x000000ff
        /*02a8*/ 	.word	0x00000088
        /*02ac*/ 	.short	0x010a
        /*02ae*/ 	.byte	0x04
	.zero		1


	//   ....[34]....
        /*02b0*/ 	.word	0x000060e0
        /*02b4*/ 	.word	0x000000ff
        /*02b8*/ 	.word	0x00000060
        /*02bc*/ 	.short	0x010a
        /*02be*/ 	.byte	0x05
	.zero		1


	//   ....[35]....
        /*02c0*/ 	.word	0x000061d0
        /*02c4*/ 	.word	0x000000ff
        /*02c8*/ 	.word	0x00000040
        /*02cc*/ 	.short	0x010b
        /*02ce*/ 	.byte	0x05
	.zero		1


	//   ....[36]....
        /*02d0*/ 	.word	0x00006230
        /*02d4*/ 	.word	0x000000ff
        /*02d8*/ 	.word	0x00000000
        /*02dc*/ 	.short	0x0101
        /*02de*/ 	.byte	0x04
	.zero		1


	//   ....[37]....
        /*02e0*/ 	.word	0x00006260
        /*02e4*/ 	.word	0x000000ff
        /*02e8*/ 	.word	0x00000068
        /*02ec*/ 	.short	0x010a
        /*02ee*/ 	.byte	0x05
	.zero		1


	//   ....[38]....
        /*02f0*/ 	.word	0x00006370
        /*02f4*/ 	.word	0x000000ff
        /*02f8*/ 	.word	0x00000048
        /*02fc*/ 	.short	0x010b
        /*02fe*/ 	.byte	0x05
	.zero		1


	//   ....[39]....
        /*0300*/ 	.word	0x000063e0
        /*0304*/ 	.word	0x000000ff
        /*0308*/ 	.word	0x00000000
        /*030c*/ 	.short	0x0101
        /*030e*/ 	.byte	0x04
	.zero		1


	//   ....[40]....
        /*0310*/ 	.word	0x00006410
        /*0314*/ 	.word	0x000000ff
        /*0318*/ 	.word	0x00000070
        /*031c*/ 	.short	0x010a
        /*031e*/ 	.byte	0x05
	.zero		1


	//   ....[41]....
        /*0320*/ 	.word	0x00006510
        /*0324*/ 	.word	0x000000ff
        /*0328*/ 	.word	0x00000050
        /*032c*/ 	.short	0x010b
        /*032e*/ 	.byte	0x05
	.zero		1


	//   ....[42]....
        /*0330*/ 	.word	0x00006570
        /*0334*/ 	.word	0x000000ff
        /*0338*/ 	.word	0x00000000
        /*033c*/ 	.short	0x0101
        /*033e*/ 	.byte	0x04
	.zero		1


	//   ....[43]....
        /*0340*/ 	.word	0x000065a0
        /*0344*/ 	.word	0x000000ff
        /*0348*/ 	.word	0x00000078
        /*034c*/ 	.short	0x010a
        /*034e*/ 	.byte	0x05
	.zero		1


	//   ....[44]....
        /*0350*/ 	.word	0x000066a0
        /*0354*/ 	.word	0x000000ff
        /*0358*/ 	.word	0x00000058
        /*035c*/ 	.short	0x010b
        /*035e*/ 	.byte	0x05
	.zero		1


	//   ....[45]....
        /*0360*/ 	.word	0x00006790
        /*0364*/ 	.word	0x000000ff
        /*0368*/ 	.word	0x00000000
        /*036c*/ 	.short	0x0101
        /*036e*/ 	.byte	0x04
	.zero		1


	//   ....[46]....
        /*0370*/ 	.word	0x00006dd0
        /*0374*/ 	.word	0x00000003
        /*0378*/ 	.word	0x00000060
        /*037c*/ 	.short	0x010a
        /*037e*/ 	.byte	0x3f
	.zero		1


	//   ....[47]....
        /*0380*/ 	.word	0x00006e10
        /*0384*/ 	.word	0x00000003
        /*0388*/ 	.word	0x00000068
        /*038c*/ 	.short	0x010a
        /*038e*/ 	.byte	0x3f
	.zero		1


	//   ....[48]....
        /*0390*/ 	.word	0x00006e50
        /*0394*/ 	.word	0x00000003
        /*0398*/ 	.word	0x00000070
        /*039c*/ 	.short	0x010a
        /*039e*/ 	.byte	0x3f
	.zero		1


	//   ....[49]....
        /*03a0*/ 	.word	0x00006ea0
        /*03a4*/ 	.word	0x00000003
        /*03a8*/ 	.word	0x00000078
        /*03ac*/ 	.short	0x010a
        /*03ae*/ 	.byte	0x3f
	.zero		1


	//   ....[50]....
        /*03b0*/ 	.word	0x000071d0
        /*03b4*/ 	.word	0x0000000f
        /*03b8*/ 	.word	0x00000020
        /*03bc*/ 	.short	0x010a
        /*03be*/ 	.byte	0x3f
	.zero		1


	//   ....[51]....
        /*03c0*/ 	.word	0x00007590
        /*03c4*/ 	.word	0x00000005
        /*03c8*/ 	.word	0x00000088
        /*03cc*/ 	.short	0x0101
        /*03ce*/ 	.byte	0x3f
	.zero		1


	//   ....[52]....
        /*03d0*/ 	.word	0x00007ca0
        /*03d4*/ 	.word	0x00000007
        /*03d8*/ 	.word	0x00000000
        /*03dc*/ 	.short	0x010a
        /*03de*/ 	.byte	0x3f
	.zero		1


	//   ....[53]....
        /*03e0*/ 	.word	0x00007d20
        /*03e4*/ 	.word	0x00000006
        /*03e8*/ 	.word	0x00000000
        /*03ec*/ 	.short	0x010a
        /*03ee*/ 	.byte	0x3f
	.zero		1


	//   ....[54]....
        /*03f0*/ 	.word	0x00007db0
        /*03f4*/ 	.word	0x00000007
        /*03f8*/ 	.word	0x00000000
        /*03fc*/ 	.short	0x010a
        /*03fe*/ 	.byte	0x3f
	.zero		1


	//   ....[55]....
        /*0400*/ 	.word	0x00007e40
        /*0404*/ 	.word	0x00000005
        /*0408*/ 	.word	0x00000000
        /*040c*/ 	.short	0x010a
        /*040e*/ 	.byte	0x3f
	.zero		1


	//   ....[56]....
        /*0410*/ 	.word	0x00007ea0
        /*0414*/ 	.word	0x00000003
        /*0418*/ 	.word	0x00000000
        /*041c*/ 	.short	0x010a
        /*041e*/ 	.byte	0x3f
	.zero		1


	//   ....[57]....
        /*0420*/ 	.word	0x00007f00
        /*0424*/ 	.word	0x00000004
        /*0428*/ 	.word	0x00000000
        /*042c*/ 	.short	0x010a
        /*042e*/ 	.byte	0x3f
	.zero		1


	//   ....[58]....
        /*0430*/ 	.word	0x00007f60
        /*0434*/ 	.word	0x00000005
        /*0438*/ 	.word	0x00000040
        /*043c*/ 	.short	0x010a
        /*043e*/ 	.byte	0x3f
	.zero		1


	//   ....[59]....
        /*0440*/ 	.word	0x00007fb0
        /*0444*/ 	.word	0x0000000e
        /*0448*/ 	.word	0x00000040
        /*044c*/ 	.short	0x010a
        /*044e*/ 	.byte	0x3f
	.zero		1


	//   ....[60]....
        /*0450*/ 	.word	0x00008000
        /*0454*/ 	.word	0x0000000e
        /*0458*/ 	.word	0x00000040
        /*045c*/ 	.short	0x010a
        /*045e*/ 	.byte	0x3f
	.zero		1


	//   ....[61]....
        /*0460*/ 	.word	0x00008050
        /*0464*/ 	.word	0x0000000e
        /*0468*/ 	.word	0x00000040
        /*046c*/ 	.short	0x010a
        /*046e*/ 	.byte	0x3f
	.zero		1


	//   ....[62]....
        /*0470*/ 	.word	0x000080b0
        /*0474*/ 	.word	0x00000003
        /*0478*/ 	.word	0x00000088
        /*047c*/ 	.short	0x010a
        /*047e*/ 	.byte	0x3f
	.zero		1


	//   ....[63]....
        /*0480*/ 	.word	0x00008110
        /*0484*/ 	.word	0x00000005
        /*0488*/ 	.word	0x00000060
        /*048c*/ 	.short	0x010a
        /*048e*/ 	.byte	0x3f
	.zero		1


	//   ....[64]....
        /*0490*/ 	.word	0x00008170
        /*0494*/ 	.word	0x00000005
        /*0498*/ 	.word	0x00000068
        /*049c*/ 	.short	0x010a
        /*049e*/ 	.byte	0x3f
	.zero		1


	//   ....[65]....
        /*04a0*/ 	.word	0x000081d0
        /*04a4*/ 	.word	0x00000005
        /*04a8*/ 	.word	0x00000070
        /*04ac*/ 	.short	0x010a
        /*04ae*/ 	.byte	0x3f
	.zero		1


	//   ....[66]....
        /*04b0*/ 	.word	0x00008230
        /*04b4*/ 	.word	0x00000005
        /*04b8*/ 	.word	0x00000078
        /*04bc*/ 	.short	0x010a
        /*04be*/ 	.byte	0x3f
	.zero		1


	//   ....[67]....
        /*04c0*/ 	.word	0x00008280
        /*04c4*/ 	.word	0x00000003
        /*04c8*/ 	.word	0x00000060
        /*04cc*/ 	.short	0x010a
        /*04ce*/ 	.byte	0x3f
	.zero		1


	//   ....[68]....
        /*04d0*/ 	.word	0x000082d0
        /*04d4*/ 	.word	0x00000003
        /*04d8*/ 	.word	0x00000068
        /*04dc*/ 	.short	0x010a
        /*04de*/ 	.byte	0x3f
	.zero		1


	//   ....[69]....
        /*04e0*/ 	.word	0x00008320
        /*04e4*/ 	.word	0x00000003
        /*04e8*/ 	.word	0x00000070
        /*04ec*/ 	.short	0x010a
        /*04ee*/ 	.byte	0x3f
	.zero		1


	//   ....[70]....
        /*04f0*/ 	.word	0x000083f0
        /*04f4*/ 	.word	0x0000000f
        /*04f8*/ 	.word	0x00000020
        /*04fc*/ 	.short	0x010a
        /*04fe*/ 	.byte	0x3f
	.zero		1


	//   ....[71]....
        /*0500*/ 	.word	0x000084c0
        /*0504*/ 	.word	0x00000007
        /*0508*/ 	.word	0x00000000
        /*050c*/ 	.short	0x010a
        /*050e*/ 	.byte	0x3f
	.zero		1


	//   ....[72]....
        /*0510*/ 	.word	0x00008510
        /*0514*/ 	.word	0x00000006
        /*0518*/ 	.word	0x00000000
        /*051c*/ 	.short	0x010a
        /*051e*/ 	.byte	0x3f
	.zero		1


	//   ....[73]....
        /*0520*/ 	.word	0x00008560
        /*0524*/ 	.word	0x00000007
        /*0528*/ 	.word	0x00000000
        /*052c*/ 	.short	0x010a
        /*052e*/ 	.byte	0x3f
	.zero		1


	//----- nvinfo : EIATTR_NUM_MBARRIERS
	.align		4
.L_38:
        /*0530*/ 	.byte	0x03, 0x38
        /*0532*/ 	.short	0x0012


	//----- nvinfo : EIATTR_EXIT_INSTR_OFFSETS
	.align		4
        /*0534*/ 	.byte	0x04, 0x1c
        /*0536*/ 	.short	(.L_40 - .L_39)


	//   ....[0]....
.L_39:
        /*0538*/ 	.word	0x00007e90


	//----- nvinfo : EIATTR_MAX_THREADS
	.align		4
.L_40:
        /*053c*/ 	.byte	0x04, 0x05
        /*053e*/ 	.short	(.L_42 - .L_41)
.L_41:
        /*0540*/ 	.word	0x00000180
        /*0544*/ 	.word	0x00000001
        /*0548*/ 	.word	0x00000001


	//----- nvinfo : EIATTR_CRS_STACK_SIZE
	.align		4
.L_42:
        /*054c*/ 	.byte	0x04, 0x1e
        /*054e*/ 	.short	(.L_44 - .L_43)
.L_43:
        /*0550*/ 	.word	0x00000000


	//----- nvinfo : EIATTR_CBANK_PARAM_SIZE
	.align		4
.L_44:
        /*0554*/ 	.byte	0x03, 0x19
        /*0556*/ 	.short	0x0770


	//----- nvinfo : EIATTR_PARAM_CBANK
	.align		4
        /*0558*/ 	.byte	0x04, 0x0a
        /*055a*/ 	.short	(.L_46 - .L_45)
	.align		4
.L_45:
        /*055c*/ 	.word	index@(.nv.constant0._ZN7cutlass13device_kernelINS_4gemm6kernel13GemmUniversalIN4cute5tupleIJiiiiEEENS1_10collective13CollectiveMmaINS1_34MainloopSm90TmaGmmaWarpSpecializedILi4ENS5_IJNS4_1CILi1EEESB_SB_EEENS1_35KernelTmaWarpSpecializedCooperativeEEENS5_IJNSA_ILi256EEENSA_ILi64EEESG_EEENS_6half_tENS5_IJlSB_lEEESI_SJ_NS4_8TiledMMAINS4_8MMA_AtomIJNS4_4SM904GMMA25MMA_64x64x16_F32F16F16_SSILNSN_5MajorE0ELSP_0ELNSN_7ScaleInE1ELSQ_1EEEEEENS4_6LayoutINS5_IJNSA_ILi2EEESB_SB_EEENS5_IJSB_NSA_ILi0EEESW_EEEEENS5_IJNS4_10UnderscoreESZ_SZ_EEEEENS4_13SM90_TMA_LOADENS4_14ComposedLayoutINS4_7SwizzleILi3ELi4ELi3EEENS4_18smem_ptr_flag_bitsILi16EEENST_INS5_IJNSA_ILi8EEESG_EEENS5_IJSG_SB_EEEEEEEvNS4_8identityES12_S1C_vS1D_EENS_8epilogue10collective18CollectiveEpilogueINS1F_22Sm90TmaWarpSpecializedILi4ELi2ELi16ELb1ELb0EEEJSH_NS5_IJNSA_ILi128EEENSA_ILi32EEEEEESI_SJ_SI_SJ_NS1F_6fusion15FusionCallbacksIS1J_NS1N_23LinCombPerRowBiasEltActINS1F_6thread4ReLuESI_fSI_SI_fLi8ELNS_15FloatRoundStyleE2EEESH_S1M_JEEES12_NS13_INS14_ILi2ELi4ELi3EEES17_NST_INS5_IJS18_S1L_EEENS5_IJS1L_SB_EEEEEEENS4_17SM75_U32x4_LDSM_NENS4_14SM90_TMA_STOREES1Z_NS4_17SM90_U32x4_STSM_NENS4_9Copy_AtomIJS22_SI_EEEvEEEvvEEEEvNT_6ParamsE)
        /*0560*/ 	.short	0x0210
        /*0562*/ 	.short	0x0770


	//----- nvinfo : EIATTR_SW_WAR
	.align		4
.L_46:
        /*0564*/ 	.byte	0x04, 0x36
        /*0566*/ 	.short	(.L_48 - .L_47)
.L_47:
        /*0568*/ 	.word	0x00000008
.L_48:


//--------------------- .nv.callgraph             --------------------------
	.section	.nv.callgraph,"",@"SHT_CUDA_CALLGRAPH"
	.align	4
	.sectionentsize	8
	.align		4
        /*0000*/ 	.word	0x00000000
	.align		4
        /*0004*/ 	.word	0xffffffff
	.align		4
        /*0008*/ 	.word	index@(_ZN7cutlass13device_kernelINS_4gemm6kernel13GemmUniversalIN4cute5tupleIJiiiiEEENS1_10collective13CollectiveMmaINS1_34MainloopSm90TmaGmmaWarpSpecializedILi4ENS5_IJNS4_1CILi1EEESB_SB_EEENS1_35KernelTmaWarpSpecializedCooperativeEEENS5_IJNSA_ILi256EEENSA_ILi64EEESG_EEENS_6half_tENS5_IJlSB_lEEESI_SJ_NS4_8TiledMMAINS4_8MMA_AtomIJNS4_4SM904GMMA25MMA_64x64x16_F32F16F16_SSILNSN_5MajorE0ELSP_0ELNSN_7ScaleInE1ELSQ_1EEEEEENS4_6LayoutINS5_IJNSA_ILi2EEESB_SB_EEENS5_IJSB_NSA_ILi0EEESW_EEEEENS5_IJNS4_10UnderscoreESZ_SZ_EEEEENS4_13SM90_TMA_LOADENS4_14ComposedLayoutINS4_7SwizzleILi3ELi4ELi3EEENS4_18smem_ptr_flag_bitsILi16EEENST_INS5_IJNSA_ILi8EEESG_EEENS5_IJSG_SB_EEEEEEEvNS4_8identityES12_S1C_vS1D_EENS_8epilogue10collective18CollectiveEpilogueINS1F_22Sm90TmaWarpSpecializedILi4ELi2ELi16ELb1ELb0EEEJSH_NS5_IJNSA_ILi128EEENSA_ILi32EEEEEESI_SJ_SI_SJ_NS1F_6fusion15FusionCallbacksIS1J_NS1N_23LinCombPerRowBiasEltActINS1F_6thread4ReLuESI_fSI_SI_fLi8ELNS_15FloatRoundStyleE2EEESH_S1M_JEEES12_NS13_INS14_ILi2ELi4ELi3EEES17_NST_INS5_IJS18_S1L_EEENS5_IJS1L_SB_EEEEEEENS4_17SM75_U32x4_LDSM_NENS4_14SM90_TMA_STOREES1Z_NS4_17SM90_U32x4_STSM_NENS4_9Copy_AtomIJS22_SI_EEEvEEEvvEEEEvNT_6ParamsE)
	.align		4
        /*000c*/ 	.word	index@(__assertfail)
	.align		4
        /*0010*/ 	.word	0x00000000
	.align		4
        /*0014*/ 	.word	0xfffffffe
	.align		4
        /*0018*/ 	.word	0x00000000
	.align		4
        /*001c*/ 	.word	0xfffffffd
	.align		4
        /*0020*/ 	.word	0x00000000
	.align		4
        /*0024*/ 	.word	0xfffffffc


//--------------------- .nv.constant4             --------------------------
	.section	.nv.constant4,"a",@progbits
	.align	8
	.align		8
.nv.constant4:
        /*0000*/ 	.dword	__assertfail
	.align		8
        /*0008*/ 	.dword	__unnamed_1
	.align		8
        /*0010*/ 	.dword	__unnamed_2
	.align		8
        /*0018*/ 	.dword	_ZN39_INTERNAL_0a655c92_4_k_cu_4ab049e2_27914cuda3std3__45__cpo5beginE
	.align		8
        /*0020*/ 	.dword	_ZN39_INTERNAL_0a655c92_4_k_cu_4ab049e2_27914cuda3std3__45__cpo3endE
	.align		8
        /*0028*/ 	.dword	_ZN39_INTERNAL_0a655c92_4_k_cu_4ab049e2_27914cuda3std3__45__cpo6cbeginE
	.align		8
        /*0030*/ 	.dword	_ZN39_INTERNAL_0a655c92_4_k_cu_4ab049e2_27914cuda3std3__45__cpo4cendE
	.align		8
        /*0038*/ 	.dword	_ZN39_INTERNAL_0a655c92_4_k_cu_4ab049e2_27914cuda3std3__441_GLOBAL__N__0a655c92_4_k_cu_4ab049e2_27916ignoreE
	.align		8
        /*0040*/ 	.dword	_ZN39_INTERNAL_0a655c92_4_k_cu_4ab049e2_27914cuda3std3__419piecewise_constructE
	.align		8
        /*0048*/ 	.dword	_ZN39_INTERNAL_0a655c92_4_k_cu_4ab049e2_27914cuda3std3__48in_placeE
	.align		8
        /*0050*/ 	.dword	_ZN39_INTERNAL_0a655c92_4_k_cu_4ab049e2_27914cuda3std6ranges3__45__cpo4swapE
	.align		8
        /*0058*/ 	.dword	_ZN39_INTERNAL_0a655c92_4_k_cu_4ab049e2_27914cuda3std6ranges3__45__cpo9iter_moveE
	.align		8
        /*0060*/ 	.dword	_ZN39_INTERNAL_0a655c92_4_k_cu_4ab049e2_27914cute7productE
	.align		8
        /*0068*/ 	.dword	_ZN39_INTERNAL_0a655c92_4_k_cu_4ab049e2_27914cute1_E
	.align		8
        /*0070*/ 	.dword	$str$22
	.align		8
        /*0078*/ 	.dword	$str$23
	.align		8
        /*0080*/ 	.dword	$str$26
	.align		8
        /*0088*/ 	.dword	$str$27


//--------------------- .text._ZN7cutlass13device_kernelINS_4gemm6kernel13GemmUniversalIN4cute5tupleIJiiiiEEENS1_10collective13CollectiveMmaINS1_34MainloopSm90TmaGmmaWarpSpecializedILi4ENS5_IJNS4_1CILi1EEESB_SB_EEENS1_35KernelTmaWarpSpecializedCooperativeEEENS5_IJNSA_ILi256EEENSA_ILi64EEESG_EEENS_6half_tENS5_IJlSB_lEEESI_SJ_NS4_8TiledMMAINS4_8MMA_AtomIJNS4_4SM904GMMA25MMA_64x64x16_F32F16F16_SSILNSN_5MajorE0ELSP_0ELNSN_7ScaleInE1ELSQ_1EEEEEENS4_6LayoutINS5_IJNSA_ILi2EEESB_SB_EEENS5_IJSB_NSA_ILi0EEESW_EEEEENS5_IJNS4_10UnderscoreESZ_SZ_EEEEENS4_13SM90_TMA_LOADENS4_14ComposedLayoutINS4_7SwizzleILi3ELi4ELi3EEENS4_18smem_ptr_flag_bitsILi16EEENST_INS5_IJNSA_ILi8EEESG_EEENS5_IJSG_SB_EEEEEEEvNS4_8identityES12_S1C_vS1D_EENS_8epilogue10collective18CollectiveEpilogueINS1F_22Sm90TmaWarpSpecializedILi4ELi2ELi16ELb1ELb0EEEJSH_NS5_IJNSA_ILi128EEENSA_ILi32EEEEEESI_SJ_SI_SJ_NS1F_6fusion15FusionCallbacksIS1J_NS1N_23LinCombPerRowBiasEltActINS1F_6thread4ReLuESI_fSI_SI_fLi8ELNS_15FloatRoundStyleE2EEESH_S1M_JEEES12_NS13_INS14_ILi2ELi4ELi3EEES17_NST_INS5_IJS18_S1L_EEENS5_IJS1L_SB_EEEEEEENS4_17SM75_U32x4_LDSM_NENS4_14SM90_TMA_STOREES1Z_NS4_17SM90_U32x4_STSM_NENS4_9Copy_AtomIJS22_SI_EEEvEEEvvEEEEvNT_6ParamsE --------------------------
	.section	.text._ZN7cutlass13device_kernelINS_4gemm6kernel13GemmUniversalIN4cute5tupleIJiiiiEEENS1_10collective13CollectiveMmaINS1_34MainloopSm90TmaGmmaWarpSpecializedILi4ENS5_IJNS4_1CILi1EEESB_SB_EEENS1_35KernelTmaWarpSpecializedCooperativeEEENS5_IJNSA_ILi256EEENSA_ILi64EEESG_EEENS_6half_tENS5_IJlSB_lEEESI_SJ_NS4_8TiledMMAINS4_8MMA_AtomIJNS4_4SM904GMMA25MMA_64x64x16_F32F16F16_SSILNSN_5MajorE0ELSP_0ELNSN_7ScaleInE1ELSQ_1EEEEEENS4_6LayoutINS5_IJNSA_ILi2EEESB_SB_EEENS5_IJSB_NSA_ILi0EEESW_EEEEENS5_IJNS4_10UnderscoreESZ_SZ_EEEEENS4_13SM90_TMA_LOADENS4_14ComposedLayoutINS4_7SwizzleILi3ELi4ELi3EEENS4_18smem_ptr_flag_bitsILi16EEENST_INS5_IJNSA_ILi8EEESG_EEENS5_IJSG_SB_EEEEEEEvNS4_8identityES12_S1C_vS1D_EENS_8epilogue10collective18CollectiveEpilogueINS1F_22Sm90TmaWarpSpecializedILi4ELi2ELi16ELb1ELb0EEEJSH_NS5_IJNSA_ILi128EEENSA_ILi32EEEEEESI_SJ_SI_SJ_NS1F_6fusion15FusionCallbacksIS1J_NS1N_23LinCombPerRowBiasEltActINS1F_6thread4ReLuESI_fSI_SI_fLi8ELNS_15FloatRoundStyleE2EEESH_S1M_JEEES12_NS13_INS14_ILi2ELi4ELi3EEES17_NST_INS5_IJS18_S1L_EEENS5_IJS1L_SB_EEEEEEENS4_17SM75_U32x4_LDSM_NENS4_14SM90_TMA_STOREES1Z_NS4_17SM90_U32x4_STSM_NENS4_9Copy_AtomIJS22_SI_EEEvEEEvvEEEEvNT_6ParamsE,"ax",@progbits
	.align	128
.text._ZN7cutlass13device_kernelINS_4gemm6kernel13GemmUniversalIN4cute5tupleIJiiiiEEENS1_10collective13CollectiveMmaINS1_34MainloopSm90TmaGmmaWarpSpecializedILi4ENS5_IJNS4_1CILi1EEESB_SB_EEENS1_35KernelTmaWarpSpecializedCooperativeEEENS5_IJNSA_ILi256EEENSA_ILi64EEESG_EEENS_6half_tENS5_IJlSB_lEEESI_SJ_NS4_8TiledMMAINS4_8MMA_AtomIJNS4_4SM904GMMA25MMA_64x64x16_F32F16F16_SSILNSN_5MajorE0ELSP_0ELNSN_7ScaleInE1ELSQ_1EEEEEENS4_6LayoutINS5_IJNSA_ILi2EEESB_SB_EEENS5_IJSB_NSA_ILi0EEESW_EEEEENS5_IJNS4_10UnderscoreESZ_SZ_EEEEENS4_13SM90_TMA_LOADENS4_14ComposedLayoutINS4_7SwizzleILi3ELi4ELi3EEENS4_18smem_ptr_flag_bitsILi16EEENST_INS5_IJNSA_ILi8EEESG_EEENS5_IJSG_SB_EEEEEEEvNS4_8identityES12_S1C_vS1D_EENS_8epilogue10collective18CollectiveEpilogueINS1F_22Sm90TmaWarpSpecializedILi4ELi2ELi16ELb1ELb0EEEJSH_NS5_IJNSA_ILi128EEENSA_ILi32EEEEEESI_SJ_SI_SJ_NS1F_6fusion15FusionCallbacksIS1J_NS1N_23LinCombPerRowBiasEltActINS1F_6thread4ReLuESI_fSI_SI_fLi8ELNS_15FloatRoundStyleE2EEESH_S1M_JEEES12_NS13_INS14_ILi2ELi4ELi3EEES17_NST_INS5_IJS18_S1L_EEENS5_IJS1L_SB_EEEEEEENS4_17SM75_U32x4_LDSM_NENS4_14SM90_TMA_STOREES1Z_NS4_17SM90_U32x4_STSM_NENS4_9Copy_AtomIJS22_SI_EEEvEEEvvEEEEvNT_6ParamsE:
        .type           _ZN7cutlass13device_kernelINS_4gemm6kernel13GemmUniversalIN4cute5tupleIJiiiiEEENS1_10collective13CollectiveMmaINS1_34MainloopSm90TmaGmmaWarpSpecializedILi4ENS5_IJNS4_1CILi1EEESB_SB_EEENS1_35KernelTmaWarpSpecializedCooperativeEEENS5_IJNSA_ILi256EEENSA_ILi64EEESG_EEENS_6half_tENS5_IJlSB_lEEESI_SJ_NS4_8TiledMMAINS4_8MMA_AtomIJNS4_4SM904GMMA25MMA_64x64x16_F32F16F16_SSILNSN_5MajorE0ELSP_0ELNSN_7ScaleInE1ELSQ_1EEEEEENS4_6LayoutINS5_IJNSA_ILi2EEESB_SB_EEENS5_IJSB_NSA_ILi0EEESW_EEEEENS5_IJNS4_10UnderscoreESZ_SZ_EEEEENS4_13SM90_TMA_LOADENS4_14ComposedLayoutINS4_7SwizzleILi3ELi4ELi3EEENS4_18smem_ptr_flag_bitsILi16EEENST_INS5_IJNSA_ILi8EEESG_EEENS5_IJSG_SB_EEEEEEEvNS4_8identityES12_S1C_vS1D_EENS_8epilogue10collective18CollectiveEpilogueINS1F_22Sm90TmaWarpSpecializedILi4ELi2ELi16ELb1ELb0EEEJSH_NS5_IJNSA_ILi128EEENSA_ILi32EEEEEESI_SJ_SI_SJ_NS1F_6fusion15FusionCallbacksIS1J_NS1N_23LinCombPerRowBiasEltActINS1F_6thread4ReLuESI_fSI_SI_fLi8ELNS_15FloatRoundStyleE2EEESH_S1M_JEEES12_NS13_INS14_ILi2ELi4ELi3EEES17_NST_INS5_IJS18_S1L_EEENS5_IJS1L_SB_EEEEEEENS4_17SM75_U32x4_LDSM_NENS4_14SM90_TMA_STOREES1Z_NS4_17SM90_U32x4_STSM_NENS4_9Copy_AtomIJS22_SI_EEEvEEEvvEEEEvNT_6ParamsE,@function
        .size           _ZN7cutlass13device_kernelINS_4gemm6kernel13GemmUniversalIN4cute5tupleIJiiiiEEENS1_10collective13CollectiveMmaINS1_34MainloopSm90TmaGmmaWarpSpecializedILi4ENS5_IJNS4_1CILi1EEESB_SB_EEENS1_35KernelTmaWarpSpecializedCooperativeEEENS5_IJNSA_ILi256EEENSA_ILi64EEESG_EEENS_6half_tENS5_IJlSB_lEEESI_SJ_NS4_8TiledMMAINS4_8MMA_AtomIJNS4_4SM904GMMA25MMA_64x64x16_F32F16F16_SSILNSN_5MajorE0ELSP_0ELNSN_7ScaleInE1ELSQ_1EEEEEENS4_6LayoutINS5_IJNSA_ILi2EEESB_SB_EEENS5_IJSB_NSA_ILi0EEESW_EEEEENS5_IJNS4_10UnderscoreESZ_SZ_EEEEENS4_13SM90_TMA_LOADENS4_14ComposedLayoutINS4_7SwizzleILi3ELi4ELi3EEENS4_18smem_ptr_flag_bitsILi16EEENST_INS5_IJNSA_ILi8EEESG_EEENS5_IJSG_SB_EEEEEEEvNS4_8identityES12_S1C_vS1D_EENS_8epilogue10collective18CollectiveEpilogueINS1F_22Sm90TmaWarpSpecializedILi4ELi2ELi16ELb1ELb0EEEJSH_NS5_IJNSA_ILi128EEENSA_ILi32EEEEEESI_SJ_SI_SJ_NS1F_6fusion15FusionCallbacksIS1J_NS1N_23LinCombPerRowBiasEltActINS1F_6thread4ReLuESI_fSI_SI_fLi8ELNS_15FloatRoundStyleE2EEESH_S1M_JEEES12_NS13_INS14_ILi2ELi4ELi3EEES17_NST_INS5_IJS18_S1L_EEENS5_IJS1L_SB_EEEEEEENS4_17SM75_U32x4_LDSM_NENS4_14SM90_TMA_STOREES1Z_NS4_17SM90_U32x4_STSM_NENS4_9Copy_AtomIJS22_SI_EEEvEEEvvEEEEvNT_6ParamsE,(.L_x_187 - _ZN7cutlass13device_kernelINS_4gemm6kernel13GemmUniversalIN4cute5tupleIJiiiiEEENS1_10collective13CollectiveMmaINS1_34MainloopSm90TmaGmmaWarpSpecializedILi4ENS5_IJNS4_1CILi1EEESB_SB_EEENS1_35KernelTmaWarpSpecializedCooperativeEEENS5_IJNSA_ILi256EEENSA_ILi64EEESG_EEENS_6half_tENS5_IJlSB_lEEESI_SJ_NS4_8TiledMMAINS4_8MMA_AtomIJNS4_4SM904GMMA25MMA_64x64x16_F32F16F16_SSILNSN_5MajorE0ELSP_0ELNSN_7ScaleInE1ELSQ_1EEEEEENS4_6LayoutINS5_IJNSA_ILi2EEESB_SB_EEENS5_IJSB_NSA_ILi0EEESW_EEEEENS5_IJNS4_10UnderscoreESZ_SZ_EEEEENS4_13SM90_TMA_LOADENS4_14ComposedLayoutINS4_7SwizzleILi3ELi4ELi3EEENS4_18smem_ptr_flag_bitsILi16EEENST_INS5_IJNSA_ILi8EEESG_EEENS5_IJSG_SB_EEEEEEEvNS4_8identityES12_S1C_vS1D_EENS_8epilogue10collective18CollectiveEpilogueINS1F_22Sm90TmaWarpSpecializedILi4ELi2ELi16ELb1ELb0EEEJSH_NS5_IJNSA_ILi128EEENSA_ILi32EEEEEESI_SJ_SI_SJ_NS1F_6fusion15FusionCallbacksIS1J_NS1N_23LinCombPerRowBiasEltActINS1F_6thread4ReLuESI_fSI_SI_fLi8ELNS_15FloatRoundStyleE2EEESH_S1M_JEEES12_NS13_INS14_ILi2ELi4ELi3EEES17_NST_INS5_IJS18_S1L_EEENS5_IJS1L_SB_EEEEEEENS4_17SM75_U32x4_LDSM_NENS4_14SM90_TMA_STOREES1Z_NS4_17SM90_U32x4_STSM_NENS4_9Copy_AtomIJS22_SI_EEEvEEEvvEEEEvNT_6ParamsE)
        .other          _ZN7cutlass13device_kernelINS_4gemm6kernel13GemmUniversalIN4cute5tupleIJiiiiEEENS1_10collective13CollectiveMmaINS1_34MainloopSm90TmaGmmaWarpSpecializedILi4ENS5_IJNS4_1CILi1EEESB_SB_EEENS1_35KernelTmaWarpSpecializedCooperativeEEENS5_IJNSA_ILi256EEENSA_ILi64EEESG_EEENS_6half_tENS5_IJlSB_lEEESI_SJ_NS4_8TiledMMAINS4_8MMA_AtomIJNS4_4SM904GMMA25MMA_64x64x16_F32F16F16_SSILNSN_5MajorE0ELSP_0ELNSN_7ScaleInE1ELSQ_1EEEEEENS4_6LayoutINS5_IJNSA_ILi2EEESB_SB_EEENS5_IJSB_NSA_ILi0EEESW_EEEEENS5_IJNS4_10UnderscoreESZ_SZ_EEEEENS4_13SM90_TMA_LOADENS4_14ComposedLayoutINS4_7SwizzleILi3ELi4ELi3EEENS4_18smem_ptr_flag_bitsILi16EEENST_INS5_IJNSA_ILi8EEESG_EEENS5_IJSG_SB_EEEEEEEvNS4_8identityES12_S1C_vS1D_EENS_8epilogue10collective18CollectiveEpilogueINS1F_22Sm90TmaWarpSpecializedILi4ELi2ELi16ELb1ELb0EEEJSH_NS5_IJNSA_ILi128EEENSA_ILi32EEEEEESI_SJ_SI_SJ_NS1F_6fusion15FusionCallbacksIS1J_NS1N_23LinCombPerRowBiasEltActINS1F_6thread4ReLuESI_fSI_SI_fLi8ELNS_15FloatRoundStyleE2EEESH_S1M_JEEES12_NS13_INS14_ILi2ELi4ELi3EEES17_NST_INS5_IJS18_S1L_EEENS5_IJS1L_SB_EEEEEEENS4_17SM75_U32x4_LDSM_NENS4_14SM90_TMA_STOREES1Z_NS4_17SM90_U32x4_STSM_NENS4_9Copy_AtomIJS22_SI_EEEvEEEvvEEEEvNT_6ParamsE,@"STO_CUDA_ENTRY STV_DEFAULT"
_ZN7cutlass13device_kernelINS_4gemm6kernel13GemmUniversalIN4cute5tupleIJiiiiEEENS1_10collective13CollectiveMmaINS1_34MainloopSm90TmaGmmaWarpSpecializedILi4ENS5_IJNS4_1CILi1EEESB_SB_EEENS1_35KernelTmaWarpSpecializedCooperativeEEENS5_IJNSA_ILi256EEENSA_ILi64EEESG_EEENS_6half_tENS5_IJlSB_lEEESI_SJ_NS4_8TiledMMAINS4_8MMA_AtomIJNS4_4SM904GMMA25MMA_64x64x16_F32F16F16_SSILNSN_5MajorE0ELSP_0ELNSN_7ScaleInE1ELSQ_1EEEEEENS4_6LayoutINS5_IJNSA_ILi2EEESB_SB_EEENS5_IJSB_NSA_ILi0EEESW_EEEEENS5_IJNS4_10UnderscoreESZ_SZ_EEEEENS4_13SM90_TMA_LOADENS4_14ComposedLayoutINS4_7SwizzleILi3ELi4ELi3EEENS4_18smem_ptr_flag_bitsILi16EEENST_INS5_IJNSA_ILi8EEESG_EEENS5_IJSG_SB_EEEEEEEvNS4_8identityES12_S1C_vS1D_EENS_8epilogue10collective18CollectiveEpilogueINS1F_22Sm90TmaWarpSpecializedILi4ELi2ELi16ELb1ELb0EEEJSH_NS5_IJNSA_ILi128EEENSA_ILi32EEEEEESI_SJ_SI_SJ_NS1F_6fusion15FusionCallbacksIS1J_NS1N_23LinCombPerRowBiasEltActINS1F_6thread4ReLuESI_fSI_SI_fLi8ELNS_15FloatRoundStyleE2EEESH_S1M_JEEES12_NS13_INS14_ILi2ELi4ELi3EEES17_NST_INS5_IJS18_S1L_EEENS5_IJS1L_SB_EEEEEEENS4_17SM75_U32x4_LDSM_NENS4_14SM90_TMA_STOREES1Z_NS4_17SM90_U32x4_STSM_NENS4_9Copy_AtomIJS22_SI_EEEvEEEvvEEEEvNT_6ParamsE:
[----:B------:R-:W1:Y:S01]  /*0000*/  LDC R1, c[0x0][0x28] ;  /* 0x00000a00ff017b82 */ /* 0x000e620000000800 */
[----:B------:R-:W2:Y:S07]  /*0010*/  S2R R18, SR_TID.X ;  /* 0x0000000000127919 */ /* 0x000eae0000002100 */
[----:B------:R-:W3:Y:S01]  /*0020*/  LDC.64 R4, c[0x0][0x588] ;  /* 0x00016200ff047b82 */ /* 0x000ee20000000a00 */
[----:B------:R-:W-:Y:S01]  /*0030*/  ELECT P0, URZ, PT ;  /* 0x00000000003f782f */ /* 0x000fe20003800000 */
[----:B------:R-:W-:Y:S01]  /*0040*/  BSSY B0, `(.L_x_0) ;  /* 0x0000016000007945 */ /* 0x000fe20003800000 */
[----:B--2---:R-:W-:-:S02]  /*0050*/  SHF.R.U32.HI R6, RZ, 0x5, R18 ;  /* 0x00000005ff067819 */ /* 0x004fc40000011612 */
[----:B------:R-:W-:-:S03]  /*0060*/  SHF.R.U32.HI R2, RZ, 0x7, R18 ;  /* 0x00000007ff027819 */ /* 0x000fc60000011612 */
[----:B------:R-:W2:Y:S04]  /*0070*/  SHFL.IDX PT, R0, R6, RZ, 0x1f ;  /* 0x00001fff06007589 */ /* 0x000ea800000e0000 */
[----:B------:R4:W1:Y:S01]  /*0080*/  SHFL.IDX PT, R10, R2, RZ, 0x1f ;  /* 0x00001fff020a7589 */ /* 0x00086200000e0000 */
[----:B--2---:R-:W-:Y:S02]  /*0090*/  ISETP.NE.OR P0, PT, R0, RZ, !P0 ;  /* 0x000000ff0000720c */ /* 0x004fe40004705670 */
[----:B------:R-:W-:-:S11]  /*00a0*/  SHF.R.S32.HI R3, RZ, 0x1f, R0 ;  /* 0x0000001fff037819 */ /* 0x000fd60000011400 */
[----:B-1-34-:R-:W-:Y:S05]  /*00b0*/  @P0 BRA `(.L_x_1) ;  /* 0x0000000000380947 */ /* 0x01afea0003800000 */
[----:B------:R-:W-:Y:S02]  /*00c0*/  ULDC.64 UR4, c[0x0][0x198] ;  /* 0x0000660000047ab9 */ /* 0x000fe40000000a00 */
[----:B------:R-:W-:Y:S02]  /*00d0*/  UIADD3 UR6, UP0, UR4, 0xf0, URZ ;  /* 0x000000f004067890 */ /* 0x000fe4000ff1e03f */
[----:B------:R-:W-:Y:S02]  /*00e0*/  UIADD3 UR8, UP1, UR4, 0x1f0, URZ ;  /* 0x000001f004087890 */ /* 0x000fe4000ff3e03f */
[----:B------:R-:W-:Y:S02]  /*00f0*/  UIADD3 UR10, UP2, UR4, 0x3f0, URZ ;  /* 0x000003f0040a7890 */ /* 0x000fe4000ff5e03f */
[----:B------:R-:W-:Y:S02]  /*0100*/  UIADD3 UR4, UP3, UR4, 0x4f0, URZ ;  /* 0x000004f004047890 */ /* 0x000fe4000ff7e03f */
[----:B------:R-:W-:-:S02]  /*0110*/  UIADD3.X UR7, URZ, UR5, URZ, UP0, !UPT ;  /* 0x000000053f077290 */ /* 0x000fc400087fe43f */
[----:B------:R-:W-:Y:S02]  /*0120*/  UIADD3.X UR9, URZ, UR5, URZ, UP1, !UPT ;  /* 0x000000053f097290 */ /* 0x000fe40008ffe43f */
[----:B------:R-:W-:Y:S02]  /*0130*/  UIADD3.X UR11, URZ, UR5, URZ, UP2, !UPT ;  /* 0x000000053f0b7290 */ /* 0x000fe400097fe43f */
[----:B------:R-:W-:-:S03]  /*0140*/  UIADD3.X UR5, URZ, UR5, URZ, UP3, !UPT ;  /* 0x000000053f057290 */ /* 0x000fc60009ffe43f */
[----:B------:R1:W-:Y:S02]  /*0150*/  UTMACCTL.PF [UR6] ;  /* 0x00000000060079b9 */ /* 0x0003e40008040000 */
[----:B------:R1:W-:Y:S02]  /*0160*/  UTMACCTL.PF [UR8] ;  /* 0x00000000080079b9 */ /* 0x0003e40008040000 */
[----:B------:R1:W-:Y:S02]  /*0170*/  UTMACCTL.PF [UR10] ;  /* 0x000000000a0079b9 */ /* 0x0003e40008040000 */
[----:B------:R1:W-:Y:S02]  /*0180*/  UTMACCTL.PF [UR4] ;  /* 0x00000000040079b9 */ /* 0x0003e40008040000 */
[----:B-1----:R-:W-:Y:S01]  /*0190*/  NOP ;  /* 0x0000000000007918 */ /* 0x002fe20000000000 */
.L_x_1:
[----:B------:R-:W-:Y:S05]  /*01a0*/  BSYNC B0 ;  /* 0x0000000000007941 */ /* 0x000fea0003800000 */
.L_x_0:
[----:B------:R-:W-:Y:S01]  /*01b0*/  ULDC.64 UR4, c[0x0][0x590] ;  /* 0x0001640000047ab9 */ /* 0x000fe20000000a00 */
[----:B------:R-:W-:Y:S01]  /*01c0*/  LEA.HI R3, R3, R0, RZ, 0x2 ;  /* 0x0000000003037211 */ /* 0x000fe200078f10ff */
[----:B------:R-:W-:Y:S01]  /*01d0*/  ULDC.64 UR40, c[0x0][0x208] ;  /* 0x0000820000287ab9 */ /* 0x000fe20000000a00 */
[----:B------:R-:W-:Y:S01]  /*01e0*/  ISETP.NE.U32.AND P2, PT, RZ, UR4, PT ;  /* 0x00000004ff007c0c */ /* 0x000fe2000bf45070 */
[----:B------:R-:W-:Y:S01]  /*01f0*/  IMAD.MOV.U32 R2, RZ, RZ, R4 ;  /* 0x000000ffff027224 */ /* 0x000fe200078e0004 */
[----:B------:R-:W-:Y:S02]  /*0200*/  LOP3.LUT R3, R3, 0xfffffffc, RZ, 0xc0, !PT ;  /* 0xfffffffc03037812 */ /* 0x000fe400078ec0ff */
[----:B------:R-:W-:Y:S02]  /*0210*/  ISETP.NE.AND.EX P3, PT, RZ, UR5, PT, P2 ;  /* 0x00000005ff007c0c */ /* 0x000fe4000bf65320 */
[----:B------:R-:W-:Y:S01]  /*0220*/  PRMT R7, RZ, 0x7610, R7 ;  /* 0x00007610ff077816 */ /* 0x000fe20000000007 */
[----:B------:R-:W-:-:S02]  /*0230*/  IMAD.IADD R0, R0, 0x1, -R3 ;  /* 0x0000000100007824 */ /* 0x000fc400078e0a03 */
[----:B------:R-:W-:-:S08]  /*0240*/  IMAD.MOV.U32 R3, RZ, RZ, R5 ;  /* 0x000000ffff037224 */ /* 0x000fd000078e0005 */
[----:B------:R-:W-:Y:S05]  /*0250*/  @P3 BRA `(.L_x_2) ;  /* 0x0000000000303947 */ /* 0x000fea0003800000 */
[----:B------:R-:W-:Y:S02]  /*0260*/  ULDC.64 UR6, c[0x0][0x588] ;  /* 0x0001620000067ab9 */ /* 0x000fe40000000a00 */
[----:B------:R-:W-:-:S04]  /*0270*/  ISETP.NE.U32.AND P0, PT, RZ, UR6, PT ;  /* 0x00000006ff007c0c */ /* 0x000fc8000bf05070 */
[----:B------:R-:W-:-:S13]  /*0280*/  ISETP.NE.AND.EX P0, PT, RZ, UR7, PT, P0 ;  /* 0x00000007ff007c0c */ /* 0x000fda000bf05300 */
[----:B------:R-:W-:Y:S05]  /*0290*/  @!P0 BRA `(.L_x_3) ;  /* 0x0000000000108947 */ /* 0x000fea0003800000 */
[----:B------:R-:W2:Y:S02]  /*02a0*/  LDG.E R7, desc[UR40][R2.64] ;  /* 0x0000002802077981 */ /* 0x000ea4000c1e1900 */
[----:B--2---:R-:W-:Y:S01]  /*02b0*/  FSETP.NEU.AND P1, PT, R7, RZ, PT ;  /* 0x000000ff0700720b */ /* 0x004fe20003f2d000 */
[----:B------:R-:W-:Y:S01]  /*02c0*/  IMAD.MOV.U32 R7, RZ, RZ, 0x1 ;  /* 0x00000001ff077424 */ /* 0x000fe200078e00ff */
[----:B------:R-:W-:Y:S11]  /*02d0*/  BRA `(.L_x_2) ;  /* 0x0000000000107947 */ /* 0x000ff60003800000 */
.L_x_3:
[----:B------:R-:W-:Y:S01]  /*02e0*/  ULDC UR6, c[0x0][0x580] ;  /* 0x0001600000067ab9 */ /* 0x000fe20000000800 */
[----:B------:R-:W-:Y:S01]  /*02f0*/  IMAD.MOV.U32 R7, RZ, RZ, 0x1 ;  /* 0x00000001ff077424 */ /* 0x000fe200078e00ff */
[----:B------:R-:W-:Y:S02]  /*0300*/  FSETP.NEU.AND P1, PT, RZ, UR6, PT ;  /* 0x00000006ff007c0b */ /* 0x000fe4000bf2d000 */
[----:B------:R-:W-:-:S11]  /*0310*/  CS2R R2, SRZ ;  /* 0x0000000000027805 */ /* 0x000fd6000001ff00 */
.L_x_2:
[----:B------:R-:W-:Y:S02]  /*0320*/  ISETP.NE.U32.AND P4, PT, R2, RZ, PT ;  /* 0x000000ff0200720c */ /* 0x000fe40003f85070 */
[----:B------:R-:W-:Y:S02]  /*0330*/  ISETP.NE.AND.EX P5, PT, RZ, UR5, PT, P2 ;  /* 0x00000005ff007c0c */ /* 0x000fe4000bfa5320 */
[----:B------:R-:W-:Y:S02]  /*0340*/  ISETP.NE.AND.EX P2, PT, R3, RZ, PT, P4 ;  /* 0x000000ff0300720c */ /* 0x000fe40003f45340 */
[----:B------:R-:W-:-:S11]  /*0350*/  PLOP3.LUT P0, PT, PT, PT, PT, 0x8, 0x0 ;  /* 0x000000000000781c */ /* 0x000fd60003f0e170 */
[----:B------:R-:W-:Y:S05]  /*0360*/  @P2 BRA P5, `(.L_x_4) ;  /* 0x0000000000342947 */ /* 0x000fea0002800000 */
[----:B------:R-:W-:-:S04]  /*0370*/  ISETP.NE.U32.AND P0, PT, RZ, UR4, PT ;  /* 0x00000004ff007c0c */ /* 0x000fc8000bf05070 */
[----:B------:R-:W-:-:S13]  /*0380*/  ISETP.NE.AND.EX P0, PT, RZ, UR5, PT, P0 ;  /* 0x00000005ff007c0c */ /* 0x000fda000bf05300 */
[----:B------:R-:W-:Y:S05]  /*0390*/  @!P0 BRA `(.L_x_5) ;  /* 0x0000000000248947 */ /* 0x000fea0003800000 */
[----:B------:R-:W-:Y:S02]  /*03a0*/  PRMT R7, R7, 0x9910, RZ ;  /* 0x0000991007077816 */ /* 0x000fe400000000ff */
[----:B------:R-:W-:Y:S02]  /*03b0*/  ISETP.NE.U32.AND P0, PT, R2, RZ, PT ;  /* 0x000000ff0200720c */ /* 0x000fe40003f05070 */
[----:B------:R-:W-:Y:S02]  /*03c0*/  ISETP.NE.AND P2, PT, R7, RZ, PT ;  /* 0x000000ff0700720c */ /* 0x000fe40003f45270 */
[----:B------:R-:W-:Y:S02]  /*03d0*/  ISETP.NE.AND.EX P0, PT, R3, RZ, PT, P0 ;  /* 0x000000ff0300720c */ /* 0x000fe40003f05300 */
[----:B------:R-:W-:-:S09]  /*03e0*/  SEL R2, RZ, 0xffffffff, P1 ;  /* 0xffffffffff027807 */ /* 0x000fd20000800000 */
[----:B------:R-:W-:-:S04]  /*03f0*/  @!P2 SEL R2, RZ, 0xffffffff, P0 ;  /* 0xffffffffff02a807 */ /* 0x000fc80000000000 */
[----:B------:R-:W-:-:S04]  /*0400*/  LOP3.LUT R2, R2, 0x1, RZ, 0xc0, !PT ;  /* 0x0000000102027812 */ /* 0x000fc800078ec0ff */
[----:B------:R-:W-:Y:S01]  /*0410*/  ISETP.EQ.U32.AND P0, PT, R2, 0x1, PT ;  /* 0x000000010200780c */ /* 0x000fe20003f02070 */
[----:B------:R-:W-:-:S12]  /*0420*/  BRA `(.L_x_4) ;  /* 0x0000000000047947 */ /* 0x000fd80003800000 */
.L_x_5:
[----:B------:R-:W-:-:S13]  /*0430*/  PLOP3.LUT P0, PT, P1, PT, PT, 0x8, 0x0 ;  /* 0x000000000000781c */ /* 0x000fda0000f0e170 */
.L_x_4:
[----:B------:R-:W1:Y:S02]  /*0440*/  SHFL.IDX PT, R2, R6, RZ, 0x1f ;  /* 0x00001fff06027589 */ /* 0x000e6400000e0000 */
[----:B-1----:R-:W-:-:S13]  /*0450*/  ISETP.NE.AND P1, PT, R2, RZ, PT ;  /* 0x000000ff0200720c */ /* 0x002fda0003f25270 */
[----:B------:R-:W-:Y:S05]  /*0460*/  @P1 BRA `(.L_x_6) ;  /* 0x0000000000581947 */ /* 0x000fea0003800000 */
[----:B------:R-:W1:Y:S01]  /*0470*/  S2UR UR8, SR_CgaCtaId ;  /* 0x00000000000879c3 */ /* 0x000e620000008800 */
[----:B------:R-:W-:Y:S01]  /*0480*/  UMOV UR4, 0x400 ;  /* 0x0000040000047882 */ /* 0x000fe20000000000 */
[----:B------:R-:W-:Y:S01]  /*0490*/  UMOV UR5, 0x1 ;  /* 0x0000000100057882 */ /* 0x000fe20000000000 */
[----:B------:R-:W-:Y:S01]  /*04a0*/  UMOV UR6, 0x100 ;  /* 0x0000010000067882 */ /* 0x000fe20000000000 */
[----:B------:R-:W-:Y:S01]  /*04b0*/  ELECT P1, URZ, PT ;  /* 0x00000000003f782f */ /* 0x000fe20003820000 */
[----:B------:R-:W-:-:S04]  /*04c0*/  UIADD3 UR6, -UR6, 0x100000, URZ ;  /* 0x0010000006067890 */ /* 0x000fc8000fffe13f */
[----:B------:R-:W-:Y:S02]  /*04d0*/  USHF.L.U32 UR7, UR6, 0xb, URZ ;  /* 0x0000000b06077899 */ /* 0x000fe4000800063f */
[----:B------:R-:W-:Y:S02]  /*04e0*/  USHF.L.U32 UR6, UR6, 0x1, URZ ;  /* 0x0000000106067899 */ /* 0x000fe4000800063f */
[----:B-1----:R-:W-:Y:S02]  /*04f0*/  ULEA UR8, UR8, UR4, 0x18 ;  /* 0x0000000408087291 */ /* 0x002fe4000f8ec03f */
[----:B------:R-:W-:-:S04]  /*0500*/  UIADD3 UR4, -UR5, 0x100000, URZ ;  /* 0x0010000005047890 */ /* 0x000fc8000fffe13f */
[----:B------:R-:W-:Y:S02]  /*0510*/  USHF.L.U32 UR5, UR4, 0xb, URZ ;  /* 0x0000000b04057899 */ /* 0x000fe4000800063f */
[----:B------:R-:W-:Y:S01]  /*0520*/  USHF.L.U32 UR4, UR4, 0x1, URZ ;  /* 0x0000000104047899 */ /* 0x000fe2000800063f */
[----:B------:R-:W1:Y:S11]  /*0530*/  FENCE.VIEW.ASYNC.S ;  /* 0x00000000000073c6 */ /* 0x000e760000000000 */
[----:B-1----:R1:W2:Y:S01]  /*0540*/  SYNCS.EXCH.64 URZ, [UR8], UR4 ;  /* 0x00000004083f75b2 */ /* 0x0022a20008000100 */
[----:B------:R1:W3:Y:S01]  /*0550*/  SYNCS.EXCH.64 URZ, [UR8+0x20], UR6 ;  /* 0x00002006083f75b2 */ /* 0x0002e20008000100 */
[----:B------:R1:W4:Y:S01]  /*0560*/  SYNCS.EXCH.64 URZ, [UR8+0x8], UR4 ;  /* 0x00000804083f75b2 */ /* 0x0003220008000100 */
[----:B------:R1:W1:Y:S01]  /*0570*/  SYNCS.EXCH.64 URZ, [UR8+0x28], UR6 ;  /* 0x00002806083f75b2 */ /* 0x0002620008000100 */
[----:B------:R1:W1:Y:S01]  /*0580*/  SYNCS.EXCH.64 URZ, [UR8+0x10], UR4 ;  /* 0x00001004083f75b2 */ /* 0x0002620008000100 */
[----:B------:R1:W1:Y:S01]  /*0590*/  SYNCS.EXCH.64 URZ, [UR8+0x30], UR6 ;  /* 0x00003006083f75b2 */ /* 0x0002620008000100 */
[----:B------:R1:W1:Y:S01]  /*05a0*/  SYNCS.EXCH.64 URZ, [UR8+0x18], UR4 ;  /* 0x00001804083f75b2 */ /* 0x0002620008000100 */
[----:B------:R1:W1:Y:S01]  /*05b0*/  SYNCS.EXCH.64 URZ, [UR8+0x38], UR6 ;  /* 0x00003806083f75b2 */ /* 0x0002620008000100 */
[----:B------:R-:W-:Y:S01]  /*05c0*/  NOP ;  /* 0x0000000000007918 */ /* 0x000fe20000000000 */
.L_x_6:
[----:B------:R-:W5:Y:S01]  /*05d0*/  SHFL.IDX PT, R3, R6, RZ, 0x1f ;  /* 0x00001fff06037589 */ /* 0x000f6200000e0000 */
[----:B------:R-:W1:Y:S01]  /*05e0*/  LDC R2, c[0x0][0x904] ;  /* 0x00024100ff027b82 */ /* 0x000e620000000800 */
[----:B------:R-:W-:Y:S01]  /*05f0*/  NOP ;  /* 0x0000000000007918 */ /* 0x000fe20000000000 */
[----:B-----5:R-:W-:-:S13]  /*0600*/  ISETP.NE.AND P1, PT, R3, RZ, PT ;  /* 0x000000ff0300720c */ /* 0x020fda0003f25270 */
[----:B------:R-:W-:Y:S05]  /*0610*/  @P1 BRA `(.L_x_7) ;  /* 0x0000000000581947 */ /* 0x000fea0003800000 */
[----:B-1----:R-:W1:Y:S01]  /*0620*/  S2UR UR5, SR_CgaCtaId ;  /* 0x00000000000579c3 */ /* 0x002e620000008800 */
[----:B------:R-:W-:Y:S01]  /*0630*/  UMOV UR4, 0x400 ;  /* 0x0000040000047882 */ /* 0x000fe20000000000 */
[----:B------:R-:W-:Y:S01]  /*0640*/  UMOV UR6, 0x20 ;  /* 0x0000002000067882 */ /* 0x000fe20000000000 */
[----:B------:R-:W-:Y:S01]  /*0650*/  UMOV UR7, 0x100 ;  /* 0x0000010000077882 */ /* 0x000fe20000000000 */
[----:B------:R-:W-:Y:S01]  /*0660*/  ELECT P1, URZ, PT ;  /* 0x00000000003f782f */ /* 0x000fe20003820000 */
[----:B-1----:R-:W-:Y:S02]  /*0670*/  ULEA UR8, UR5, UR4, 0x18 ;  /* 0x0000000405087291 */ /* 0x002fe4000f8ec03f */
[----:B------:R-:W-:-:S04]  /*0680*/  UIADD3 UR4, -UR6, 0x100000, URZ ;  /* 0x0010000006047890 */ /* 0x000fc8000fffe13f */
[----:B------:R-:W-:Y:S02]  /*0690*/  USHF.L.U32 UR5, UR4, 0xb, URZ ;  /* 0x0000000b04057899 */ /* 0x000fe4000800063f */
[----:B------:R-:W-:Y:S02]  /*06a0*/  USHF.L.U32 UR4, UR4, 0x1, URZ ;  /* 0x0000000104047899 */ /* 0x000fe4000800063f */
[----:B------:R-:W-:-:S04]  /*06b0*/  UIADD3 UR6, -UR7, 0x100000, URZ ;  /* 0x0010000007067890 */ /* 0x000fc8000fffe13f */
[----:B------:R-:W-:Y:S02]  /*06c0*/  USHF.L.U32 UR7, UR6, 0xb, URZ ;  /* 0x0000000b06077899 */ /* 0x000fe4000800063f */
[----:B------:R-:W-:Y:S01]  /*06d0*/  USHF.L.U32 UR6, UR6, 0x1, URZ ;  /* 0x0000000106067899 */ /* 0x000fe2000800063f */
[----:B------:R-:W1:Y:S03]  /*06e0*/  FENCE.VIEW.ASYNC.S ;  /* 0x00000000000073c6 */ /* 0x000e660000000000 */
[----:B-1----:R1:W1:Y:S08]  /*06f0*/  SYNCS.EXCH.64 URZ, [UR8+0x40], UR4 ;  /* 0x00004004083f75b2 */ /* 0x0022700008000100 */
[----:B------:R1:W1:Y:S01]  /*0700*/  SYNCS.EXCH.64 URZ, [UR8+0x60], UR6 ;  /* 0x00006006083f75b2 */ /* 0x0002620008000100 */
[----:B------:R1:W1:Y:S01]  /*0710*/  SYNCS.EXCH.64 URZ, [UR8+0x48], UR4 ;  /* 0x00004804083f75b2 */ /* 0x0002620008000100 */
[----:B------:R1:W1:Y:S01]  /*0720*/  SYNCS.EXCH.64 URZ, [UR8+0x68], UR6 ;  /* 0x00006806083f75b2 */ /* 0x0002620008000100 */
[----:B------:R1:W1:Y:S01]  /*0730*/  SYNCS.EXCH.64 URZ, [UR8+0x50], UR4 ;  /* 0x00005004083f75b2 */ /* 0x0002620008000100 */
[----:B------:R1:W1:Y:S01]  /*0740*/  SYNCS.EXCH.64 URZ, [UR8+0x70], UR6 ;  /* 0x00007006083f75b2 */ /* 0x0002620008000100 */
[----:B------:R1:W1:Y:S01]  /*0750*/  SYNCS.EXCH.64 URZ, [UR8+0x58], UR4 ;  /* 0x00005804083f75b2 */ /* 0x0002620008000100 */
[----:B------:R1:W1:Y:S01]  /*0760*/  SYNCS.EXCH.64 URZ, [UR8+0x78], UR6 ;  /* 0x00007806083f75b2 */ /* 0x0002620008000100 */
[----:B------:R-:W-:Y:S01]  /*0770*/  NOP ;  /* 0x0000000000007918 */ /* 0x000fe20000000000 */
.L_x_7:
[----:B------:R-:W5:Y:S01]  /*0780*/  SHFL.IDX PT, R6, R6, RZ, 0x1f ;  /* 0x00001fff06067589 */ /* 0x000f6200000e0000 */
[----:B------:R-:W-:Y:S01]  /*0790*/  ELECT P1, URZ, PT ;  /* 0x00000000003f782f */ /* 0x000fe20003820000 */
[----:B------:R-:W2:Y:S01]  /*07a0*/  S2UR UR36, SR_CgaCtaId ;  /* 0x00000000002479c3 */ /* 0x000ea20000008800 */
[----:B-1----:R-:W-:Y:S01]  /*07b0*/  ISETP.NE.AND P6, PT, R2, 0x1, PT ;  /* 0x000000010200780c */ /* 0x002fe20003fc5270 */
[----:B------:R-:W1:Y:S01]  /*07c0*/  S2R R3, SR_CTAID.Y ;  /* 0x0000000000037919 */ /* 0x000e620000002600 */
[----:B------:R-:W-:Y:S01]  /*07d0*/  UMOV UR4, 0x20 ;  /* 0x0000002000047882 */ /* 0x000fe20000000000 */
[----:B------:R-:W-:Y:S01]  /*07e0*/  ISETP.NE.AND P4, PT, R0, RZ, PT ;  /* 0x000000ff0000720c */ /* 0x000fe20003f85270 */
[----:B------:R-:W-:Y:S01]  /*07f0*/  NOP ;  /* 0x0000000000007918 */ /* 0x000fe20000000000 */
[----:B------:R-:W3:Y:S01]  /*0800*/  S2R R8, SR_CTAID.X ;  /* 0x0000000000087919 */ /* 0x000ee20000002500 */
[----:B------:R-:W-:Y:S01]  /*0810*/  P2R R7, PR, RZ, 0x40 ;  /* 0x00000040ff077803 */ /* 0x000fe20000000000 */
[----:B------:R-:W-:Y:S01]  /*0820*/  IMAD.MOV.U32 R9, RZ, RZ, RZ ;  /* 0x000000ffff097224 */ /* 0x000fe200078e00ff */
[----:B------:R-:W-:Y:S05]  /*0830*/  BSSY B6, `(.L_x_8) ;  /* 0x0000765000067945 */ /* 0x000fea0003800000 */
[----:B------:R-:W3:Y:S01]  /*0840*/  @P6 LDC R17, c[0x0][0x10] ;  /* 0x00000400ff116b82 */ /* 0x000ee20000000800 */
[----:B------:R-:W-:Y:S01]  /*0850*/  @P6 IMAD.MOV.U32 R7, RZ, RZ, RZ ;  /* 0x000000ffff076224 */ /* 0x000fe200078e00ff */
[----:B-----5:R-:W-:-:S06]  /*0860*/  ISETP.NE.OR P2, PT, R6, RZ, !P1 ;  /* 0x000000ff0600720c */ /* 0x020fcc0004f45670 */
[----:B------:R-:W5:Y:S01]  /*0870*/  @!P6 LDC R11, c[0x0][0xc] ;  /* 0x00000300ff0beb82 */ /* 0x000f620000000800 */
[----:B------:R-:W-:-:S04]  /*0880*/  ISETP.EQ.OR P1, PT, R0, 0x3, !P4 ;  /* 0x000000030000780c */ /* 0x000fc80006722670 */
[----:B------:R-:W-:-:S04]  /*0890*/  ISETP.EQ.AND P1, PT, R10, RZ, P1 ;  /* 0x000000ff0a00720c */ /* 0x000fc80000f22270 */
[----:B------:R-:W-:Y:S01]  /*08a0*/  SEL R22, RZ, 0x1, !P1 ;  /* 0x00000001ff167807 */ /* 0x000fe20004800000 */
[----:B-1----:R-:W-:Y:S01]  /*08b0*/  @P6 IMAD.MOV.U32 R6, RZ, RZ, R3 ;  /* 0x000000ffff066224 */ /* 0x002fe200078e0003 */
[----:B------:R-:W-:Y:S01]  /*08c0*/  VOTEU.ALL UP0, P2 ;  /* 0x00000000003f7886 */ /* 0x000fe20001000000 */
[----:B------:R-:W-:Y:S02]  /*08d0*/  VOTEU.ALL UP1, P2 ;  /* 0x00000000003f7886 */ /* 0x000fe40001020000 */
[----:B---3--:R-:W-:Y:S02]  /*08e0*/  @P6 IMAD.WIDE.U32 R16, R8, R17, R6 ;  /* 0x0000001108106225 */ /* 0x008fe400078e0006 */
[----:B------:R-:W-:Y:S01]  /*08f0*/  @!UP0 UMOV UR6, 0x400 ;  /* 0x0000040000068882 */ /* 0x000fe20000000000 */
[----:B------:R-:W-:-:S04]  /*0900*/  @!UP0 UIADD3 UR4, -UR4, 0x100000, URZ ;  /* 0x0010000004048890 */ /* 0x000fc8000fffe13f */
[----:B------:R-:W-:Y:S02]  /*0910*/  @!UP0 USHF.L.U32 UR5, UR4, 0xb, URZ ;  /* 0x0000000b04058899 */ /* 0x000fe4000800063f */
[----:B------:R-:W-:Y:S01]  /*0920*/  @!UP0 USHF.L.U32 UR4, UR4, 0x1, URZ ;  /* 0x0000000104048899 */ /* 0x000fe2000800063f */
[----:B------:R-:W-:Y:S01]  /*0930*/  @P6 IMAD.MOV.U32 R7, RZ, RZ, RZ ;  /* 0x000000ffff076224 */ /* 0x000fe200078e00ff */
[----:B--2---:R-:W-:Y:S01]  /*0940*/  @!UP0 ULEA UR8, UR36, UR6, 0x18 ;  /* 0x0000000624088291 */ /* 0x004fe2000f8ec03f */
[----:B------:R-:W-:Y:S01]  /*0950*/  VOTEU.ALL UP0, P2 ;  /* 0x00000000003f7886 */ /* 0x000fe20001000000 */
[C---:B------:R-:W-:Y:S01]  /*0960*/  ISETP.NE.AND P2, PT, R10.reuse, RZ, PT ;  /* 0x000000ff0a00720c */ /* 0x040fe20003f45270 */
[----:B------:R-:W-:Y:S01]  /*0970*/  ULDC UR6, c[0x0][0xc] ;  /* 0x0000030000067ab9 */ /* 0x000fe20000000800 */
[----:B------:R-:W-:Y:S01]  /*0980*/  ULDC UR7, c[0x0][0x10] ;  /* 0x0000040000077ab9 */ /* 0x000fe20000000800 */
[----:B------:R-:W-:Y:S01]  /*0990*/  VIADD R10, R10, 0xffffffff ;  /* 0xffffffff0a0a7836 */ /* 0x000fe20000000000 */
[----:B------:R-:W-:-:S02]  /*09a0*/  ISETP.EQ.AND P5, PT, R0, 0x2, !P2 ;  /* 0x000000020000780c */ /* 0x000fc400057a2270 */
[----:B------:R-:W-:Y:S01]  /*09b0*/  @P6 IADD3 R17, R17, R7, RZ ;  /* 0x0000000711116210 */ /* 0x000fe20007ffe0ff */
[----:B-----5:R-:W-:Y:S01]  /*09c0*/  @!P6 IMAD.WIDE.U32 R6, R11, R3, R8 ;  /* 0x000000030b06e225 */ /* 0x020fe200078e0008 */
[----:B------:R-:W-:Y:S01]  /*09d0*/  ISETP.GE.U32.AND P1, PT, R10, 0x2, PT ;  /* 0x000000020a00780c */ /* 0x000fe20003f26070 */
[----:B------:R-:W1:Y:S02]  /*09e0*/  FENCE.VIEW.ASYNC.S ;  /* 0x00000000000073c6 */ /* 0x000e640000000000 */
[----:B-1----:R-:W4:Y:S01]  /*09f0*/  @!UP0 SYNCS.EXCH.64 URZ, [UR8+0x80], UR4 ;  /* 0x00008004083f85b2 */ /* 0x002f220008000100 */
[----:B------:R-:W-:Y:S01]  /*0a00*/  SEL R19, RZ, 0x1, !P5 ;  /* 0x00000001ff137807 */ /* 0x000fe20006800000 */
[----:B------:R-:W-:Y:S01]  /*0a10*/  @!P6 IMAD.MOV.U32 R16, RZ, RZ, R6 ;  /* 0x000000ffff10e224 */ /* 0x000fe200078e0006 */
[----:B------:R-:W-:Y:S01]  /*0a20*/  SEL R22, R22, 0x2, P1 ;  /* 0x0000000216167807 */ /* 0x000fe20000800000 */
[----:B------:R-:W-:Y:S01]  /*0a30*/  @!P6 IMAD.MOV.U32 R17, RZ, RZ, R7 ;  /* 0x000000ffff11e224 */ /* 0x000fe200078e0007 */
[----:B------:R-:W-:Y:S01]  /*0a40*/  SEL R19, R19, 0x2, P1 ;  /* 0x0000000213137807 */ /* 0x000fe20000800000 */
[----:B------:R1:W4:Y:S01]  /*0a50*/  @!UP1 SYNCS.EXCH.64 URZ, [UR8+0x88], UR4 ;  /* 0x00008804083f95b2 */ /* 0x0003220008000100 */
[----:B------:R-:W-:Y:S01]  /*0a60*/  NOP ;  /* 0x0000000000007918 */ /* 0x000fe20000000000 */
[----:B-1----:R-:W-:-:S03]  /*0a70*/  UIMAD.WIDE.U32 UR4, UR6, UR7, URZ ;  /* 0x00000007060472a5 */ /* 0x002fc6000f8e003f */
[----:B------:R-:W-:Y:S02]  /*0a80*/  ULDC UR6, c[0x0][0x14] ;  /* 0x0000050000067ab9 */ /* 0x000fe40000000800 */
[----:B------:R-:W-:Y:S02]  /*0a90*/  UIMAD.WIDE.U32 UR38, UR4, UR6, URZ ;  /* 0x00000006042672a5 */ /* 0x000fe4000f8e003f */
[----:B------:R-:W-:-:S04]  /*0aa0*/  UIMAD UR37, UR5, UR6, URZ ;  /* 0x00000006052572a4 */ /* 0x000fc8000f8e023f */
[----:B------:R-:W-:Y:S01]  /*0ab0*/  UIADD3 UR37, UR39, UR37, URZ ;  /* 0x0000002527257290 */ /* 0x000fe2000fffe03f */
[----:B----4-:R-:W-:Y:S06]  /*0ac0*/  BAR.SYNC.DEFER_BLOCKING 0x0 ;  /* 0x0000000000007b1d */ /* 0x010fec0000010000 */
[----:B------:R-:W-:Y:S05]  /*0ad0*/  @!P2 BRA `(.L_x_9) ;  /* 0x0000004800cca947 */ /* 0x000fea0003800000 */
[----:B------:R-:W-:-:S13]  /*0ae0*/  ISETP.GT.U32.AND P0, PT, R10, 0x1, PT ;  /* 0x000000010a00780c */ /* 0x000fda0003f04070 */
[----:B------:R-:W-:Y:S05]  /*0af0*/  @P0 BRA `(.L_x_10) ;  /* 0x0000007000e00947 */ /* 0x000fea0003800000 */
[----:B------:R-:W-:Y:S01]  /*0b00*/  ULDC.64 UR4, c[0x0][0x8f8] ;  /* 0x00023e0000047ab9 */ /* 0x000fe20000000a00 */
[----:B------:R-:W-:Y:S01]  /*0b10*/  UMOV UR47, 0xffffffff ;  /* 0xffffffff002f7882 */ /* 0x000fe20000000000 */
[----:B------:R-:W-:Y:S01]  /*0b20*/  ISETP.GE.U32.AND P0, PT, R16, UR4, PT ;  /* 0x0000000410007c0c */ /* 0x000fe2000bf06070 */
[----:B------:R-:W-:Y:S01]  /*0b30*/  IMAD.MOV.U32 R95, RZ, RZ, -0x1 ;  /* 0xffffffffff5f7424 */ /* 0x000fe200078e00ff */
[----:B------:R-:W-:Y:S01]  /*0b40*/  PRMT R88, RZ, 0x7610, R88 ;  /* 0x00007610ff587816 */ /* 0x000fe20000000058 */
[----:B------:R-:W-:Y:S01]  /*0b50*/  IMAD.MOV.U32 R97, RZ, RZ, -0x1 ;  /* 0xffffffffff617424 */ /* 0x000fe200078e00ff */
[----:B------:R-:W-:Y:S02]  /*0b60*/  ISETP.GE.U32.AND.EX P0, PT, R17, UR5, PT, P0 ;  /* 0x0000000511007c0c */ /* 0x000fe4000bf06100 */
[----:B------:R-:W-:-:S11]  /*0b70*/  PRMT R0, RZ, 0x7610, R0 ;  /* 0x00007610ff007816 */ /* 0x000fd60000000000 */
[----:B------:R-:W-:Y:S05]  /*0b80*/  @P0 BRA `(.L_x_11) ;  /* 0x0000000400600947 */ /* 0x000fea0003800000 */
[----:B------:R-:W1:Y:S01]  /*0b90*/  LDC.64 R14, c[0x0][0x8d0] ;  /* 0x00023400ff0e7b82 */ /* 0x000e620000000a00 */
[----:B------:R-:W-:Y:S02]  /*0ba0*/  IMAD.MOV.U32 R4, RZ, RZ, R16 ;  /* 0x000000ffff047224 */ /* 0x000fe400078e0010 */
[----:B------:R-:W-:-:S05]  /*0bb0*/  IMAD.MOV.U32 R5, RZ, RZ, R17 ;  /* 0x000000ffff057224 */ /* 0x000fca00078e0011 */
[----:B------:R-:W2:Y:S08]  /*0bc0*/  LDC R0, c[0x0][0x8d8] ;  /* 0x00023600ff007b82 */ /* 0x000eb00000000800 */
[----:B------:R-:W3:Y:S01]  /*0bd0*/  LDC.64 R20, c[0x0][0x8c8] ;  /* 0x00023200ff147b82 */ /* 0x000ee20000000a00 */
[----:B-1----:R-:W-:-:S04]  /*0be0*/  ISETP.NE.U32.AND P0, PT, R14, RZ, PT ;  /* 0x000000ff0e00720c */ /* 0x002fc80003f05070 */
[----:B------:R-:W-:-:S13]  /*0bf0*/  ISETP.NE.AND.EX P0, PT, R15, RZ, PT, P0 ;  /* 0x000000ff0f00720c */ /* 0x000fda0003f05300 */
[----:B--23--:R-:W-:Y:S05]  /*0c00*/  @!P0 BRA `(.L_x_12) ;  /* 0x0000000000288947 */ /* 0x00cfea0003800000 */
[----:B------:R-:W1:Y:S02]  /*0c10*/  LDC R11, c[0x0][0x8dc] ;  /* 0x00023700ff0b7b82 */ /* 0x000e640000000800 */
[----:B-1----:R-:W-:-:S04]  /*0c20*/  IADD3 R11, P0, R16, R11, RZ ;  /* 0x0000000b100b7210 */ /* 0x002fc80007f1e0ff */
[----:B------:R-:W-:-:S05]  /*0c30*/  IADD3.X R13, RZ, R17, RZ, P0, !PT ;  /* 0x00000011ff0d7210 */ /* 0x000fca00007fe4ff */
[----:B------:R-:W-:-:S04]  /*0c40*/  IMAD.WIDE.U32 R4, R13, R14, RZ ;  /* 0x0000000e0d047225 */ /* 0x000fc800078e00ff */
[----:B------:R-:W-:-:S04]  /*0c50*/  IMAD.WIDE.U32 R6, P0, R11, R15, R4 ;  /* 0x0000000f0b067225 */ /* 0x000fc80007800004 */
[----:B------:R-:W-:-:S04]  /*0c60*/  IMAD.WIDE.U32 R4, R11, R14, RZ ;  /* 0x0000000e0b047225 */ /* 0x000fc800078e00ff */
[----:B------:R-:W-:Y:S01]  /*0c70*/  IMAD.X R11, RZ, RZ, RZ, P0 ;  /* 0x000000ffff0b7224 */ /* 0x000fe200000e06ff */
[----:B------:R-:W-:Y:S01]  /*0c80*/  IADD3 RZ, P0, R5, R6, RZ ;  /* 0x0000000605ff7210 */ /* 0x000fe20007f1e0ff */
[----:B------:R-:W-:-:S04]  /*0c90*/  IMAD.MOV.U32 R10, RZ, RZ, R7 ;  /* 0x000000ffff0a7224 */ /* 0x000fc800078e0007 */
[----:B------:R-:W-:-:S08]  /*0ca0*/  IMAD.WIDE.U32.X R4, R13, R15, R10, P0 ;  /* 0x0000000f0d047225 */ /* 0x000fd000000e040a */
.L_x_12:
[-CC-:B------:R-:W-:Y:S01]  /*0cb0*/  SHF.R.U64 R25, R4, R0.reuse, R5.reuse ;  /* 0x0000000004197219 */ /* 0x180fe20000001205 */
[----:B------:R-:W1:Y:S01]  /*0cc0*/  LDC.64 R26, c[0x0][0x8e8] ;  /* 0x00023a00ff1a7b82 */ /* 0x000e620000000a00 */
[----:B------:R-:W-:Y:S01]  /*0cd0*/  SHF.R.U32.HI R4, RZ, R0, R5 ;  /* 0x00000000ff047219 */ /* 0x000fe20000011605 */
[----:B------:R-:W-:Y:S01]  /*0ce0*/  ULDC UR4, c[0x0][0x150] ;  /* 0x0000540000047ab9 */ /* 0x000fe20000000800 */
[----:B------:R-:W-:Y:S02]  /*0cf0*/  I2FP.F32.U32 R0, R8 ;  /* 0x0000000800007245 */ /* 0x000fe40000201000 */
[----:B------:R-:W-:-:S03]  /*0d00*/  IADD3 R9, P0, RZ, -R25, RZ ;  /* 0x80000019ff097210 */ /* 0x000fc60007f1e0ff */
[----:B------:R-:W2:Y:S01]  /*0d10*/  LDC R10, c[0x0][0x8c0] ;  /* 0x00023000ff0a7b82 */ /* 0x000ea20000000800 */
[----:B------:R-:W-:Y:S01]  /*0d20*/  FMUL R0, R0, UR4 ;  /* 0x0000000400007c20 */ /* 0x000fe20008400000 */
[----:B------:R-:W-:Y:S01]  /*0d30*/  IMAD.X R11, RZ, RZ, ~R4, P0 ;  /* 0x000000ffff0b7224 */ /* 0x000fe200000e0e04 */
[----:B------:R-:W-:Y:S01]  /*0d40*/  ULDC UR4, c[0x0][0x154] ;  /* 0x0000550000047ab9 */ /* 0x000fe20000000800 */
[----:B------:R-:W-:-:S03]  /*0d50*/  IMAD.WIDE.U32 R4, R9, R20, R16 ;  /* 0x0000001409047225 */ /* 0x000fc600078e0010 */
[----:B------:R-:W3:Y:S01]  /*0d60*/  F2I.U32.TRUNC.NTZ R0, R0 ;  /* 0x0000000000007305 */ /* 0x000ee2000020f000 */
[----:B------:R-:W4:Y:S01]  /*0d70*/  LDC R7, c[0x0][0x144] ;  /* 0x00005100ff077b82 */ /* 0x000f220000000800 */
[----:B------:R-:W-:-:S04]  /*0d80*/  IMAD R6, R11, R20, RZ ;  /* 0x000000140b067224 */ /* 0x000fc800078e02ff */
[----:B------:R-:W-:-:S03]  /*0d90*/  IMAD R9, R9, R21, R6 ;  /* 0x0000001509097224 */ /* 0x000fc600078e0206 */
[----:B------:R-:W5:Y:S01]  /*0da0*/  LDC R12, c[0x0][0x8b0] ;  /* 0x00022c00ff0c7b82 */ /* 0x000f620000000800 */
[----:B------:R-:W-:Y:S01]  /*0db0*/  IMAD.IADD R9, R5, 0x1, R9 ;  /* 0x0000000105097824 */ /* 0x000fe200078e0209 */
[----:B-1----:R-:W-:Y:S01]  /*0dc0*/  ISETP.NE.U32.AND P0, PT, R26, RZ, PT ;  /* 0x000000ff1a00720c */ /* 0x002fe20003f05070 */
[----:B---3--:R-:W-:-:S03]  /*0dd0*/  IMAD.MOV R5, RZ, RZ, -R0 ;  /* 0x000000ffff057224 */ /* 0x008fc600078e0a00 */
[----:B------:R-:W-:Y:S02]  /*0de0*/  ISETP.NE.AND.EX P0, PT, R27, RZ, PT, P0 ;  /* 0x000000ff1b00720c */ /* 0x000fe40003f05300 */
[----:B------:R-:W1:Y:S01]  /*0df0*/  LDC R11, c[0x0][0x900] ;  /* 0x00024000ff0b7b82 */ /* 0x000e620000000800 */
[-CC-:B--2---:R-:W-:Y:S02]  /*0e00*/  SHF.R.U64 R20, R4, R10.reuse, R9.reuse ;  /* 0x0000000a04147219 */ /* 0x184fe40000001209 */
[----:B------:R-:W-:Y:S02]  /*0e10*/  I2FP.F32.U32 R4, R3 ;  /* 0x0000000300047245 */ /* 0x000fe40000201000 */
[----:B------:R-:W-:Y:S01]  /*0e20*/  SHF.R.U32.HI R9, RZ, R10, R9 ;  /* 0x0000000aff097219 */ /* 0x000fe20000011609 */
[----:B------:R-:W-:Y:S02]  /*0e30*/  IMAD.MOV.U32 R10, RZ, RZ, 0x1 ;  /* 0x00000001ff0a7424 */ /* 0x000fe400078e00ff */
[----:B------:R-:W2:Y:S01]  /*0e40*/  LDC R14, c[0x0][0x148] ;  /* 0x00005200ff0e7b82 */ /* 0x000ea20000000800 */
[----:B----4-:R-:W-:-:S02]  /*0e50*/  IMAD R0, R7, R5, R8 ;  /* 0x0000000507007224 */ /* 0x010fc400078e0208 */
[----:B------:R-:W-:Y:S01]  /*0e60*/  FMUL R5, R4, UR4 ;  /* 0x0000000404057c20 */ /* 0x000fe20008400000 */
[----:B------:R-:W-:-:S04]  /*0e70*/  IMAD.MOV.U32 R4, RZ, RZ, -0x1 ;  /* 0xffffffffff047424 */ /* 0x000fc800078e00ff */
[----:B------:R-:W3:Y:S01]  /*0e80*/  LDC R24, c[0x0][0x8a8] ;  /* 0x00022a00ff187b82 */ /* 0x000ee20000000800 */
[-CC-:B-----5:R-:W-:Y:S02]  /*0e90*/  SHF.R.U64 R28, R20, R12.reuse, R9.reuse ;  /* 0x0000000c141c7219 */ /* 0x1a0fe40000001209 */
[----:B------:R-:W-:Y:S02]  /*0ea0*/  SHF.R.U32.HI R6, RZ, R12, R9 ;  /* 0x0000000cff067219 */ /* 0x000fe40000011609 */
[----:B------:R4:W1:Y:S03]  /*0eb0*/  F2I.U32.TRUNC.NTZ R12, R5 ;  /* 0x00000005000c7305 */ /* 0x000866000020f000 */
[----:B------:R-:W2:Y:S01]  /*0ec0*/  LDC R15, c[0x0][0x8f0] ;  /* 0x00023c00ff0f7b82 */ /* 0x000ea20000000800 */
[-C--:B-1----:R-:W-:Y:S02]  /*0ed0*/  SHF.L.U32 R4, R4, R11.reuse, RZ ;  /* 0x0000000b04047219 */ /* 0x082fe400000006ff */
[----:B------:R-:W-:-:S02]  /*0ee0*/  SHF.R.U64 R30, R28, R11, R6 ;  /* 0x0000000b1c1e7219 */ /* 0x000fc40000001206 */
[-C--:B------:R-:W-:Y:S02]  /*0ef0*/  SHF.R.U32.HI R6, RZ, R11.reuse, R6 ;  /* 0x0000000bff067219 */ /* 0x080fe40000011606 */
[----:B------:R-:W-:Y:S01]  /*0f00*/  SHF.L.U32 R10, R10, R11, RZ ;  /* 0x0000000b0a0a7219 */ /* 0x000fe200000006ff */
[----:B------:R-:W1:Y:S01]  /*0f10*/  LDC R21, c[0x0][0x8e0] ;  /* 0x00023800ff157b82 */ /* 0x000e620000000800 */
[----:B------:R-:W-:Y:S01]  /*0f20*/  LOP3.LUT R11, RZ, R4, RZ, 0x33, !PT ;  /* 0x00000004ff0b7212 */ /* 0x000fe200078e33ff */
[----:B------:R-:W-:Y:S01]  /*0f30*/  IMAD.MOV.U32 R4, RZ, RZ, R30 ;  /* 0x000000ffff047224 */ /* 0x000fe200078e001e */
[----:B----4-:R-:W-:-:S05]  /*0f40*/  MOV R5, R6 ;  /* 0x0000000600057202 */ /* 0x010fca0000000f00 */
[----:B------:R-:W4:Y:S01]  /*0f50*/  LDC R23, c[0x0][0x8b8] ;  /* 0x00022e00ff177b82 */ /* 0x000f220000000800 */
[----:B------:R-:W-:Y:S05]  /*0f60*/  @!P0 BRA `(.L_x_13) ;  /* 0x0000000000288947 */ /* 0x000fea0003800000 */
[----:B------:R-:W5:Y:S02]  /*0f70*/  LDC R9, c[0x0][0x8f4] ;  /* 0x00023d00ff097b82 */ /* 0x000f640000000800 */
[----:B-----5:R-:W-:-:S05]  /*0f80*/  IADD3 R9, P0, R30, R9, RZ ;  /* 0x000000091e097210 */ /* 0x020fca0007f1e0ff */
[----:B------:R-:W-:-:S04]  /*0f90*/  IMAD.X R13, RZ, RZ, R6, P0 ;  /* 0x000000ffff0d7224 */ /* 0x000fc800000e0606 */
[----:B------:R-:W-:-:S04]  /*0fa0*/  IMAD.WIDE.U32 R4, R13, R26, RZ ;  /* 0x0000001a0d047225 */ /* 0x000fc800078e00ff */
[----:B------:R-:W-:-:S04]  /*0fb0*/  IMAD.WIDE.U32 R6, P0, R9, R27, R4 ;  /* 0x0000001b09067225 */ /* 0x000fc80007800004 */
[----:B------:R-:W-:-:S04]  /*0fc0*/  IMAD.WIDE.U32 R4, R9, R26, RZ ;  /* 0x0000001a09047225 */ /* 0x000fc800078e00ff */
[----:B------:R-:W-:Y:S01]  /*0fd0*/  IMAD.X R9, RZ, RZ, RZ, P0 ;  /* 0x000000ffff097224 */ /* 0x000fe200000e06ff */
[----:B------:R-:W-:Y:S01]  /*0fe0*/  IADD3 RZ, P0, R5, R6, RZ ;  /* 0x0000000605ff7210 */ /* 0x000fe20007f1e0ff */
[----:B------:R-:W-:-:S04]  /*0ff0*/  IMAD.MOV.U32 R8, RZ, RZ, R7 ;  /* 0x000000ffff087224 */ /* 0x000fc800078e0007 */
[----:B------:R-:W-:-:S08]  /*1000*/  IMAD.WIDE.U32.X R4, R13, R27, R8, P0 ;  /* 0x0000001b0d047225 */ /* 0x000fd000000e0408 */
.L_x_13:
[----:B--2---:R-:W-:Y:S01]  /*1010*/  SHF.R.U64 R4, R4, R15, R5 ;  /* 0x0000000f04047219 */ /* 0x004fe20000001205 */
[----:B---3--:R-:W-:Y:S01]  /*1020*/  VIADD R5, R24, 0xffffffff ;  /* 0xffffffff18057836 */ /* 0x008fe20000000000 */
[----:B------:R-:W-:Y:S01]  /*1030*/  LOP3.LUT R11, R28, R11, RZ, 0xc0, !PT ;  /* 0x0000000b1c0b7212 */ /* 0x000fe200078ec0ff */
[----:B------:R-:W-:Y:S01]  /*1040*/  IMAD.MOV R12, RZ, RZ, -R12 ;  /* 0x000000ffff0c7224 */ /* 0x000fe200078e0a0c */
[----:B------:R-:W-:Y:S01]  /*1050*/  R2UR UR47, R25 ;  /* 0x00000000192f72ca */ /* 0x000fe200000e0000 */
[----:B------:R-:W-:Y:S01]  /*1060*/  IMAD.MOV R6, RZ, RZ, -R4 ;  /* 0x000000ffff067224 */ /* 0x000fe200078e0a04 */
[----:B------:R-:W-:Y:S01]  /*1070*/  LOP3.LUT R5, R20, R5, RZ, 0xc0, !PT ;  /* 0x0000000514057212 */ /* 0x000fe200078ec0ff */
[----:B------:R-:W-:Y:S02]  /*1080*/  @P6 IMAD R0, R14, R12, R3 ;  /* 0x0000000c0e006224 */ /* 0x000fe400078e0203 */
[----:B------:R-:W-:Y:S02]  /*1090*/  IMAD R11, R10, R4, R11 ;  /* 0x000000040a0b7224 */ /* 0x000fe400078e020b */
[----:B-1----:R-:W-:-:S02]  /*10a0*/  IMAD R3, R6, R21, R30 ;  /* 0x0000001506037224 */ /* 0x002fc400078e021e */
[----:B----4-:R-:W-:Y:S02]  /*10b0*/  IMAD R0, R11, R23, R0 ;  /* 0x000000170b007224 */ /* 0x010fe400078e0200 */
[----:B------:R-:W-:Y:S02]  /*10c0*/  IMAD R3, R3, R24, R5 ;  /* 0x0000001803037224 */ /* 0x000fe400078e0205 */
[----:B------:R-:W-:-:S03]  /*10d0*/  IMAD.MOV.U32 R4, RZ, RZ, 0x1 ;  /* 0x00000001ff047424 */ /* 0x000fc600078e00ff */
[----:B------:R-:W-:Y:S02]  /*10e0*/  SEL R97, R3, R0, !P6 ;  /* 0x0000000003617207 */ /* 0x000fe40007000000 */
[----:B------:R-:W-:Y:S02]  /*10f0*/  SEL R95, R0, R3, !P6 ;  /* 0x00000003005f7207 */ /* 0x000fe40007000000 */
[----:B------:R-:W-:-:S07]  /*1100*/  PRMT R0, R4, 0x7610, R0 ;  /* 0x0000761004007816 */ /* 0x000fce0000000000 */
.L_x_11:
[----:B------:R-:W-:-:S08]  /*1110*/  NOP ;  /* 0x0000000000007918 */ /* 0x000fd00000000000 */
[----:B------:R-:W1:Y:S02]  /*1120*/  USETMAXREG.TRY_ALLOC.CTAPOOL UP0, 0xe8 ;  /* 0x000000e8000079c8 */ /* 0x000e640008000600 */
[----:B-1----:R-:W-:-:S13]  /*1130*/  PLOP3.LUT P0, PT, PT, PT, UP0, 0x80, 0x0 ;  /* 0x000000000000781c */ /* 0x002fda0003f0f008 */
[----:B------:R-:W-:Y:S05]  /*1140*/  @!P0 BRA `(.L_x_11) ;  /* 0xfffffffc00f08947 */ /* 0x000fea000383ffff */
[----:B------:R-:W-:Y:S02]  /*1150*/  ULDC.64 UR4, c[0x0][0x590] ;  /* 0x0001640000047ab9 */ /* 0x000fe40000000a00 */
[----:B------:R-:W-:Y:S01]  /*1160*/  IMAD.U32 R103, RZ, RZ, UR4 ;  /* 0x00000004ff677e24 */ /* 0x000fe2000f8e00ff */
[----:B------:R-:W-:-:S04]  /*1170*/  MOV R105, UR5 ;  /* 0x0000000500697c02 */ /* 0x000fc80008000f00 */
[----:B------:R-:W-:-:S04]  /*1180*/  ISETP.NE.U32.AND P0, PT, R103, RZ, PT ;  /* 0x000000ff6700720c */ /* 0x000fc80003f05070 */
[----:B------:R-:W-:-:S13]  /*1190*/  ISETP.NE.AND.EX P0, PT, R105, RZ, PT, P0 ;  /* 0x000000ff6900720c */ /* 0x000fda0003f05300 */
[----:B------:R-:W-:Y:S05]  /*11a0*/  @P0 BRA `(.L_x_14) ;  /* 0x00000000002c0947 */ /* 0x000fea0003800000 */
[----:B------:R-:W-:Y:S02]  /*11b0*/  ULDC.64 UR4, c[0x0][0x588] ;  /* 0x0001620000047ab9 */ /* 0x000fe40000000a00 */
[----:B------:R-:W-:-:S04]  /*11c0*/  ISETP.NE.U32.AND P0, PT, RZ, UR4, PT ;  /* 0x00000004ff007c0c */ /* 0x000fc8000bf05070 */
[----:B------:R-:W-:-:S13]  /*11d0*/  ISETP.NE.AND.EX P0, PT, RZ, UR5, PT, P0 ;  /* 0x00000005ff007c0c */ /* 0x000fda000bf05300 */
[----:B------:R-:W-:Y:S05]  /*11e0*/  @!P0 BRA `(.L_x_15) ;  /* 0x0000000000108947 */ /* 0x000fea0003800000 */
[----:B------:R-:W1:Y:S02]  /*11f0*/  LDC.64 R90, c[0x0][0x588] ;  /* 0x00016200ff5a7b82 */ /* 0x000e640000000a00 */
[----:B-1----:R1:W5:Y:S01]  /*1200*/  LDG.E R90, desc[UR40][R90.64] ;  /* 0x000000285a5a7981 */ /* 0x002362000c1e1900 */
[----:B------:R-:W-:Y:S01]  /*1210*/  IMAD.MOV.U32 R88, RZ, RZ, 0x1 ;  /* 0x00000001ff587424 */ /* 0x000fe200078e00ff */
[----:B------:R-:W-:Y:S06]  /*1220*/  BRA `(.L_x_14) ;  /* 0x00000000000c7947 */ /* 0x000fec0003800000 */
.L_x_15:
[----:B------:R-:W-:Y:S01]  /*1230*/  ULDC UR4, c[0x0][0x580] ;  /* 0x0001600000047ab9 */ /* 0x000fe20000000800 */
[----:B------:R-:W-:Y:S02]  /*1240*/  IMAD.MOV.U32 R88, RZ, RZ, 0x1 ;  /* 0x00000001ff587424 */ /* 0x000fe400078e00ff */
[----:B------:R-:W-:-:S07]  /*1250*/  IMAD.U32 R90, RZ, RZ, UR4 ;  /* 0x00000004ff5a7e24 */ /* 0x000fce000f8e00ff */
.L_x_14:
[----:B------:R-:W-:Y:S02]  /*1260*/  ULDC.64 UR4, c[0x0][0x5b0] ;  /* 0x00016c0000047ab9 */ /* 0x000fe40000000a00 */
[----:B------:R-:W-:-:S04]  /*1270*/  ISETP.NE.U32.AND P0, PT, RZ, UR4, PT ;  /* 0x00000004ff007c0c */ /* 0x000fc8000bf05070 */
[----:B------:R-:W-:-:S13]  /*1280*/  ISETP.NE.AND.EX P0, PT, RZ, UR5, PT, P0 ;  /* 0x00000005ff007c0c */ /* 0x000fda000bf05300 */
[----:B------:R-:W-:Y:S05]  /*1290*/  @P0 BRA `(.L_x_16) ;  /* 0x0000000000240947 */ /* 0x000fea0003800000 */
[----:B------:R-:W-:Y:S02]  /*12a0*/  ULDC.64 UR4, c[0x0][0x5a8] ;  /* 0x00016a0000047ab9 */ /* 0x000fe40000000a00 */
[----:B------:R-:W-:-:S04]  /*12b0*/  ISETP.NE.U32.AND P0, PT, RZ, UR4, PT ;  /* 0x00000004ff007c0c */ /* 0x000fc8000bf05070 */
[----:B------:R-:W-:-:S13]  /*12c0*/  ISETP.NE.AND.EX P0, PT, RZ, UR5, PT, P0 ;  /* 0x00000005ff007c0c */ /* 0x000fda000bf05300 */
[----:B------:R-:W-:Y:S05]  /*12d0*/  @!P0 BRA `(.L_x_17) ;  /* 0x00000000000c8947 */ /* 0x000fea0003800000 */
[----:B------:R-:W1:Y:S02]  /*12e0*/  LDC.64 R4, c[0x0][0x5a8] ;  /* 0x00016a00ff047b82 */ /* 0x000e640000000a00 */
[----:B-1----:R2:W5:Y:S01]  /*12f0*/  LDG.E R91, desc[UR40][R4.64] ;  /* 0x00000028045b7981 */ /* 0x002562000c1e1900 */
[----:B------:R-:W-:Y:S05]  /*1300*/  BRA `(.L_x_16) ;  /* 0x0000000000087947 */ /* 0x000fea0003800000 */
.L_x_17:
[----:B------:R-:W-:Y:S02]  /*1310*/  ULDC UR4, c[0x0][0x5a0] ;  /* 0x0001680000047ab9 */ /* 0x000fe40000000800 */
[----:B-1----:R-:W-:-:S07]  /*1320*/  IMAD.U32 R91, RZ, RZ, UR4 ;  /* 0x00000004ff5b7e24 */ /* 0x002fce000f8e00ff */
.L_x_16:
[----:B------:R-:W-:Y:S01]  /*1330*/  LOP3.LUT P1, RZ, R0, 0xff, RZ, 0xc0, !PT ;  /* 0x000000ff00ff7812 */ /* 0x000fe2000782c0ff */
[----:B------:R-:W-:Y:S01]  /*1340*/  UMOV UR42, URZ ;  /* 0x0000003f002a7c82 */ /* 0x000fe20008000000 */
[----:B------:R-:W-:-:S11]  /*1350*/  PLOP3.LUT P0, PT, PT, PT, PT, 0x80, 0x0 ;  /* 0x000000000000781c */ /* 0x000fd60003f0f070 */
[----:B------:R-:W-:Y:S05]  /*1360*/  @!P1 BRA `(.L_x_18) ;  /* 0x00000040000c9947 */ /* 0x000fea0003800000 */
[----:B------:R-:W-:Y:S01]  /*1370*/  ULDC UR4, c[0x0][0x28c] ;  /* 0x0000a30000047ab9 */ /* 0x000fe20000000800 */
[----:B------:R-:W-:Y:S01]  /*1380*/  LOP3.LUT R99, R22, 0x1, RZ, 0xfc, !PT ;  /* 0x0000000116637812 */ /* 0x000fe200078efcff */
[----:B------:R-:W-:Y:S01]  /*1390*/  UIADD3 UR4, UR4, 0x3f, URZ ;  /* 0x0000003f04047890 */ /* 0x000fe2000fffe03f */
[----:B------:R-:W-:Y:S01]  /*13a0*/  LOP3.LUT R101, R19, 0x1, RZ, 0xfc, !PT ;  /* 0x0000000113657812 */ /* 0x000fe200078efcff */
[----:B------:R-:W-:Y:S01]  /*13b0*/  IMAD.MOV.U32 R89, RZ, RZ, 0x1 ;  /* 0x00000001ff597424 */ /* 0x000fe200078e00ff */
[C---:B------:R-:W-:Y:S01]  /*13c0*/  PRMT R92, R88.reuse, 0x7610, R92 ;  /* 0x00007610585c7816 */ /* 0x040fe2000000005c */
[----:B------:R-:W-:Y:S01]  /*13d0*/  USHF.R.S32.HI UR5, URZ, 0x1f, UR4 ;  /* 0x0000001f3f057899 */ /* 0x000fe20008011404 */
[----:B-----5:R-:W-:Y:S01]  /*13e0*/  IMAD.MOV.U32 R93, RZ, RZ, R90 ;  /* 0x000000ffff5d7224 */ /* 0x020fe200078e005a */
[----:B------:R-:W-:Y:S01]  /*13f0*/  PRMT R94, R88, 0x7610, R94 ;  /* 0x00007610585e7816 */ /* 0x000fe2000000005e */
[----:B------:R-:W-:Y:S01]  /*1400*/  IMAD.MOV.U32 R96, RZ, RZ, R90 ;  /* 0x000000ffff607224 */ /* 0x000fe200078e005a */
[----:B------:R-:W-:Y:S01]  /*1410*/  ULEA.HI UR5, UR5, UR4, URZ, 0x6 ;  /* 0x0000000405057291 */ /* 0x000fe2000f8f303f */
[----:B------:R-:W-:Y:S01]  /*1420*/  ULDC.64 UR54, c[0x0][0x198] ;  /* 0x0000660000367ab9 */ /* 0x000fe20000000a00 */
[----:B------:R-:W-:Y:S01]  /*1430*/  UMOV UR43, URZ ;  /* 0x0000003f002b7c82 */ /* 0x000fe20008000000 */
[----:B------:R-:W-:Y:S01]  /*1440*/  UMOV UR48, URZ ;  /* 0x0000003f00307c82 */ /* 0x000fe20008000000 */
[----:B------:R-:W-:Y:S01]  /*1450*/  USHF.R.S32.HI UR50, URZ, 0x6, UR5 ;  /* 0x000000063f327899 */ /* 0x000fe20008011405 */
[----:B------:R-:W-:Y:S01]  /*1460*/  UMOV UR49, URZ ;  /* 0x0000003f00317c82 */ /* 0x000fe20008000000 */
[----:B------:R-:W-:-:S10]  /*1470*/  UMOV UR42, URZ ;  /* 0x0000003f002a7c82 */ /* 0x000fd40008000000 */
.L_x_91:
[----:B------:R-:W-:Y:S01]  /*1480*/  LOP3.LUT R0, R18, 0x80, RZ, 0xc0, !PT ;  /* 0x0000008012007812 */ /* 0x000fe200078ec0ff */
[----:B------:R-:W3:Y:S01]  /*1490*/  S2UR UR51, SR_CgaCtaId ;  /* 0x00000000003379c3 */ /* 0x000ee20000008800 */
[----:B------:R-:W-:Y:S02]  /*14a0*/  UMOV UR52, 0x400 ;  /* 0x0000040000347882 */ /* 0x000fe40000000000 */
[----:B------:R-:W-:-:S06]  /*14b0*/  SHF.R.U32.HI R0, RZ, 0x7, R0 ;  /* 0x00000007ff007819 */ /* 0x000fcc0000011600 */
[----:B------:R-:W4:Y:S01]  /*14c0*/  SHFL.IDX PT, R0, R0, RZ, 0x1f ;  /* 0x00001fff00007589 */ /* 0x000f2200000e0000 */
[----:B---3--:R-:W-:Y:S01]  /*14d0*/  ULEA UR52, UR51, UR52, 0x18 ;  /* 0x0000003433347291 */ /* 0x008fe2000f8ec03f */
[----:B----4-:R-:W-:-:S13]  /*14e0*/  R2UR UR4, R0 ;  /* 0x00000000000472ca */ /* 0x010fda00000e0000 */
[----:B------:R-:W-:-:S04]  /*14f0*/  ULEA.HI UR5, UR4, UR4, URZ, 0x1 ;  /* 0x0000000404057291 */ /* 0x000fc8000f8f083f */
[----:B------:R-:W-:-:S04]  /*1500*/  ULOP3.LUT UR5, UR5, 0x7fffe, URZ, 0xc0, !UPT ;  /* 0x0007fffe05057892 */ /* 0x000fc8000f8ec03f */
[----:B------:R-:W-:-:S03]  /*1510*/  UIADD3 UR5, UR4, -UR5, URZ ;  /* 0x8000000504057290 */ /* 0x000fc6000fffe03f */
[----:B------:R-:W-:Y:S01]  /*1520*/  ULDC UR4, c[0x0][0x28c] ;  /* 0x0000a30000047ab9 */ /* 0x000fe20000000800 */
[----:B------:R-:W-:Y:S01]  /*1530*/  ULEA UR5, UR5, UR52, 0xd ;  /* 0x0000003405057291 */ /* 0x000fe2000f8e683f */
[----:B------:R-:W-:-:S03]  /*1540*/  ISETP.LT.AND P0, PT, RZ, UR4, PT ;  /* 0x00000004ff007c0c */ /* 0x000fc6000bf01270 */
[----:B------:R-:W-:-:S04]  /*1550*/  UIADD3 UR5, UR5, 0x8400, URZ ;  /* 0x0000840005057890 */ /* 0x000fc8000fffe03f */
[----:B------:R-:W-:-:S04]  /*1560*/  USHF.R.U32.HI UR5, URZ, 0x4, UR5 ;  /* 0x000000043f057899 */ /* 0x000fc80008011605 */
[----:B------:R-:W-:Y:S02]  /*1570*/  ULOP3.LUT UR44, UR5, 0x3fff, URZ, 0xc0, !UPT ;  /* 0x00003fff052c7892 */ /* 0x000fe4000f8ec03f */
[----:B-1----:R-:W-:Y:S10]  /*1580*/  @P0 BRA `(.L_x_19) ;  /* 0x0000000000400947 */ /* 0x002ff40003800000 */
[----:B------:R-:W-:Y:S01]  /*1590*/  MOV R0, 0x0 ;  /* 0x0000000000007802 */ /* 0x000fe20000000f00 */
[----:B------:R-:W-:Y:S01]  /*15a0*/  ULDC.64 UR4, c[0x4][0x70] ;  /* 0x01001c0000047ab9 */ /* 0x000fe20000000a00 */
[----:B------:R-:W-:Y:S01]  /*15b0*/  ULDC.64 UR6, c[0x4][0x8] ;  /* 0x0100020000067ab9 */ /* 0x000fe20000000a00 */
[----:B--2---:R-:W-:Y:S01]  /*15c0*/  IMAD.U32 R4, RZ, RZ, UR4 ;  /* 0x00000004ff047e24 */ /* 0x004fe2000f8e00ff */
[----:B------:R2:W3:Y:S01]  /*15d0*/  LDC.64 R14, c[0x4][R0] ;  /* 0x01000000000e7b82 */ /* 0x0004e20000000a00 */
[----:B------:R-:W-:Y:S01]  /*15e0*/  MOV R5, UR5 ;  /* 0x0000000500057c02 */ /* 0x000fe20008000f00 */
[----:B------:R-:W-:Y:S01]  /*15f0*/  ULDC.64 UR4, c[0x4][0x78] ;  /* 0x01001e0000047ab9 */ /* 0x000fe20000000a00 */
[----:B------:R-:W-:Y:S02]  /*1600*/  IMAD.U32 R10, RZ, RZ, UR6 ;  /* 0x00000006ff0a7e24 */ /* 0x000fe4000f8e00ff */
[----:B------:R-:W-:Y:S02]  /*1610*/  IMAD.U32 R6, RZ, RZ, UR4 ;  /* 0x00000004ff067e24 */ /* 0x000fe4000f8e00ff */
[----:B------:R-:W-:-:S02]  /*1620*/  IMAD.U32 R7, RZ, RZ, UR5 ;  /* 0x00000005ff077e24 */ /* 0x000fc4000f8e00ff */
[----:B------:R-:W-:Y:S02]  /*1630*/  IMAD.U32 R11, RZ, RZ, UR7 ;  /* 0x00000007ff0b7e24 */ /* 0x000fe4000f8e00ff */
[----:B------:R-:W-:Y:S02]  /*1640*/  IMAD.MOV.U32 R8, RZ, RZ, 0x1e1 ;  /* 0x000001e1ff087424 */ /* 0x000fe400078e00ff */
[----:B------:R-:W-:Y:S02]  /*1650*/  IMAD.MOV.U32 R12, RZ, RZ, 0x1 ;  /* 0x00000001ff0c7424 */ /* 0x000fe400078e00ff */
[----:B--2---:R-:W-:-:S07]  /*1660*/  IMAD.MOV.U32 R13, RZ, RZ, RZ ;  /* 0x000000ffff0d7224 */ /* 0x004fce00078e00ff */
[----:B------:R-:W-:-:S07]  /*1670*/  LEPC R20, `(.L_x_19) ;  /* 0x000000001014794e */ /* 0x000fce0000000000 */
[----:B-1-3--:R-:W-:Y:S05]  /*1680*/  CALL.ABS.NOINC R14 ;  /* 0x000000000e007343 */ /* 0x00afea0003c00000 */
.L_x_19:
[----:B------:R-:W-:-:S13]  /*1690*/  ISETP.NE.AND P0, PT, R99, 0x3, PT ;  /* 0x000000036300780c */ /* 0x000fda0003f05270 */
[----:B------:R-:W-:Y:S05]  /*16a0*/  @!P0 BRA `(.L_x_20) ;  /* 0x0000000000048947 */ /* 0x000fea0003800000 */
[----:B------:R-:W-:Y:S01]  /*16b0*/  BPT.TRAP 0x1 ;  /* 0x000000040000795c */ /* 0x000fe20000300000 */
.L_x_20:
[----:B------:R-:W-:Y:S01]  /*16c0*/  IMAD.U32 R3, RZ, RZ, UR49 ;  /* 0x00000031ff037e24 */ /* 0x000fe2000f8e00ff */
[----:B------:R-:W-:-:S04]  /*16d0*/  MOV R0, UR48 ;  /* 0x0000003000007c02 */ /* 0x000fc80008000f00 */
[----:B------:R-:W-:Y:S02]  /*16e0*/  LEA R3, R3, UR52, 0x3 ;  /* 0x0000003403037c11 */ /* 0x000fe4000f8e18ff */
[----:B------:R-:W-:-:S04]  /*16f0*/  SHF.L.U32 R0, R0, 0x1f, RZ ;  /* 0x0000001f00007819 */ /* 0x000fc800000006ff */
[----:B------:R3:W4:Y:S01]  /*1700*/  SYNCS.PHASECHK.TRANS64.TRYWAIT P1, [R3+URZ], R0 ;  /* 0x00000000030075a7 */ /* 0x000722000802017f */
[----:B------:R-:W-:Y:S05]  /*1710*/  @!P0 BRA `(.L_x_21) ;  /* 0x0000000000048947 */ /* 0x000fea0003800000 */
[----:B------:R-:W-:Y:S01]  /*1720*/  BPT.TRAP 0x1 ;  /* 0x000000040000795c */ /* 0x000fe20000300000 */
.L_x_21:
[----:B----4-:R-:W-:Y:S05]  /*1730*/  @P1 BRA `(.L_x_22) ;  /* 0x0000000000081947 */ /* 0x010fea0003800000 */
[----:B------:R-:W4:Y:S02]  /*1740*/  SYNCS.PHASECHK.TRANS64.TRYWAIT P1, [R3+URZ], R0 ;  /* 0x00000000030075a7 */ /* 0x000f24000802017f */
[----:B----4-:R-:W-:Y:S05]  /*1750*/  @!P1 BRA `(.L_x_23) ;  /* 0x0000006400d09947 */ /* 0x010fea0003800000 */
.L_x_22:
[----:B------:R-:W-:-:S04]  /*1760*/  UISETP.LT.AND UP0, UPT, UR50, 0x1, UPT ;  /* 0x000000013200788c */ /* 0x000fc8000bf01270 */
[----:B------:R-:W-:-:S06]  /*1770*/  USEL UR4, UR50, 0x1, UP0 ;  /* 0x0000000132047887 */ /* 0x000fcc0008000000 */
[----:B---34-:R-:W-:Y:S01]  /*1780*/  IMAD.U32 R0, RZ, RZ, UR4 ;  /* 0x00000004ff007e24 */ /* 0x018fe2000f8e00ff */
[----:B------:R-:W-:Y:S05]  /*1790*/  WARPSYNC.ALL ;  /* 0x0000000000007948 */ /* 0x000fea0003800000 */
[----:B------:R-:W-:-:S04]  /*17a0*/  IADD3 R0, -R0, UR50, RZ ;  /* 0x0000003200007c10 */ /* 0x000fc8000fffe1ff */
[----:B------:R-:W-:Y:S01]  /*17b0*/  ISETP.GE.AND P1, PT, R0, 0x1, PT ;  /* 0x000000010000780c */ /* 0x000fe20003f26270 */
[----:B------:R-:W-:Y:S01]  /*17c0*/  UIADD3 UR4, UR52, 0x28400, URZ ;  /* 0x0002840034047890 */ /* 0x000fe2000fffe03f */
[----:B------:R-:W-:Y:S01]  /*17d0*/  WARPGROUP.ARRIVE ;  /* 0x00000000000079c5 */ /* 0x000fe20000000000 */
[----:B------:R-:W-:Y:S01]  /*17e0*/  UMOV UR9, 0x40000040 ;  /* 0x4000004000097882 */ /* 0x000fe20000000000 */
[----:B------:R-:W-:Y:S01]  /*17f0*/  UMOV UR11, 0x40000040 ;  /* 0x40000040000b7882 */ /* 0x000fe20000000000 */
[----:B------:R-:W-:-:S04]  /*1800*/  USHF.R.U32.HI UR4, URZ, 0x4, UR4 ;  /* 0x000000043f047899 */ /* 0x000fc80008011604 */
[----:B------:R-:W-:Y:S02]  /*1810*/  ULOP3.LUT UR5, UR4, 0x3fff, URZ, 0xc0, !UPT ;  /* 0x00003fff04057892 */ /* 0x000fe4000f8ec03f */
[----:B------:R-:W-:Y:S02]  /*1820*/  ULOP3.LUT UR4, UR44, 0x10000, URZ, 0xfc, !UPT ;  /* 0x000100002c047892 */ /* 0x000fe4000f8efc3f */
[----:B------:R-:W-:Y:S02]  /*1830*/  ULOP3.LUT UR5, UR5, 0x10000, URZ, 0xfc, !UPT ;  /* 0x0001000005057892 */ /* 0x000fe4000f8efc3f */
[----:B------:R-:W-:Y:S02]  /*1840*/  ULEA UR7, UR49, UR4, 0xb ;  /* 0x0000000431077291 */ /* 0x000fe4000f8e583f */
[----:B------:R-:W-:Y:S02]  /*1850*/  ULEA UR6, UR49, UR5, 0x9 ;  /* 0x0000000531067291 */ /* 0x000fe4000f8e483f */
[----:B------:R-:W-:-:S03]  /*1860*/  UIADD3 UR12, UR7, 0x400, URZ ;  /* 0x00000400070c7890 */ /* 0x000fc6000fffe03f */
[----:B------:R-:W-:Y:S02]  /*1870*/  UMOV UR8, UR7 ;  /* 0x0000000700087c82 */ /* 0x000fe40008000000 */
[----:B------:R-:W-:Y:S02]  /*1880*/  UMOV UR10, UR6 ;  /* 0x00000006000a7c82 */ /* 0x000fe40008000000 */
[----:B------:R-:W-:Y:S01]  /*1890*/  HGMMA.64x64x16.F32 R56, gdesc[UR8], RZ, !UPT, gsb0 ;  /* 0x00e00000083879f0 */ /* 0x000fe2000c0008ff */
[----:B------:R-:W-:Y:S01]  /*18a0*/  UMOV UR8, UR12 ;  /* 0x0000000c00087c82 */ /* 0x000fe20008000000 */
[----:B------:R-:W-:Y:S01]  /*18b0*/  UMOV UR9, 0x40000040 ;  /* 0x4000004000097882 */ /* 0x000fe20000000000 */
[----:B------:R-:W-:Y:S01]  /*18c0*/  UIADD3 UR12, UR7, 0x402, URZ ;  /* 0x00000402070c7890 */ /* 0x000fe2000fffe03f */
[----:B------:R-:W-:Y:S02]  /*18d0*/  WARPGROUP.DEPBAR.LE gsb0, 0x0 ;  /* 0x00008000000079c5 */ /* 0x000fe40000010000 */
[----:B------:R-:W-:-:S06]  /*18e0*/  WARPGROUP.ARRIVE ;  /* 0x00000000000079c5 */ /* 0x000fcc0000000000 */
[----:B------:R-:W-:Y:S01]  /*18f0*/  HGMMA.64x64x16.F32 R24, gdesc[UR8], RZ, !UPT, gsb0 ;  /* 0x00e00000081879f0 */ /* 0x000fe2000c0008ff */
[----:B------:R-:W-:Y:S02]  /*1900*/  UIADD3 UR8, UR7, 0x2, URZ ;  /* 0x0000000207087890 */ /* 0x000fe4000fffe03f */
[----:B------:R-:W-:Y:S01]  /*1910*/  UIADD3 UR10, UR6, 0x2, URZ ;  /* 0x00000002060a7890 */ /* 0x000fe2000fffe03f */
[----:B------:R-:W-:Y:S01]  /*1920*/  UMOV UR9, 0x40000040 ;  /* 0x4000004000097882 */ /* 0x000fe20000000000 */
[----:B------:R-:W-:Y:S01]  /*1930*/  UMOV UR11, 0x40000040 ;  /* 0x40000040000b7882 */ /* 0x000fe20000000000 */
[----:B------:R-:W-:Y:S02]  /*1940*/  WARPGROUP.DEPBAR.LE gsb0, 0x0 ;  /* 0x00008000000079c5 */ /* 0x000fe40000010000 */
[----:B------:R-:W-:-:S06]  /*1950*/  WARPGROUP.ARRIVE ;  /* 0x00000000000079c5 */ /* 0x000fcc0000000000 */
[----:B------:R-:W-:Y:S01]  /*1960*/  HGMMA.64x64x16.F32 R56, gdesc[UR8], R56, gsb0 ;  /* 0x00e00000083879f0 */ /* 0x000fe20008000838 */
[----:B------:R-:W-:Y:S01]  /*1970*/  UMOV UR8, UR12 ;  /* 0x0000000c00087c82 */ /* 0x000fe20008000000 */
[----:B------:R-:W-:Y:S01]  /*1980*/  UMOV UR9, 0x40000040 ;  /* 0x4000004000097882 */ /* 0x000fe20000000000 */
[----:B------:R-:W-:Y:S01]  /*1990*/  UIADD3 UR12, UR7, 0x404, URZ ;  /* 0x00000404070c7890 */ /* 0x000fe2000fffe03f */
[----:B------:R-:W-:Y:S02]  /*19a0*/  WARPGROUP.DEPBAR.LE gsb0, 0x0 ;  /* 0x00008000000079c5 */ /* 0x000fe40000010000 */
[----:B------:R-:W-:-:S06]  /*19b0*/  WARPGROUP.ARRIVE ;  /* 0x00000000000079c5 */ /* 0x000fcc0000000000 */
[----:B------:R-:W-:Y:S01]  /*19c0*/  HGMMA.64x64x16.F32 R24, gdesc[UR8], R24, gsb0 ;  /* 0x00e00000081879f0 */ /* 0x000fe20008000818 */
        /* <DEDUP_REMOVED lines=9> */
[----:B------:R-:W-:Y:S02]  /*1a60*/  WARPGROUP.DEPBAR.LE gsb0, 0x0 ;  /* 0x00008000000079c5 */ /* 0x000fe40000010000 */
[----:B------:R-:W-:-:S06]  /*1a70*/  WARPGROUP.ARRIVE ;  /* 0x00000000000079c5 */ /* 0x000fcc0000000000 */
[----:B------:R-:W-:Y:S01]  /*1a80*/  HGMMA.64x64x16.F32 R24, gdesc[UR8], R24, gsb0 ;  /* 0x00e00000081879f0 */ /* 0x000fe20008000818 */
[----:B------:R-:W-:Y:S02]  /*1a90*/  UIADD3 UR8, UR7, 0x6, URZ ;  /* 0x0000000607087890 */ /* 0x000fe4000fffe03f */
[----:B------:R-:W-:Y:S01]  /*1aa0*/  UIADD3 UR10, UR6, 0x6, URZ ;  /* 0x00000006060a7890 */ /* 0x000fe2000fffe03f */
[----:B------:R-:W-:Y:S01]  /*1ab0*/  UMOV UR9, 0x40000040 ;  /* 0x4000004000097882 */ /* 0x000fe20000000000 */
[----:B------:R-:W-:Y:S01]  /*1ac0*/  UMOV UR11, 0x40000040 ;  /* 0x40000040000b7882 */ /* 0x000fe20000000000 */
[----:B------:R-:W-:Y:S01]  /*1ad0*/  UIADD3 UR7, UR7, 0x406, URZ ;  /* 0x0000040607077890 */ /* 0x000fe2000fffe03f */
[----:B------:R-:W-:Y:S02]  /*1ae0*/  WARPGROUP.DEPBAR.LE gsb0, 0x0 ;  /* 0x00008000000079c5 */ /* 0x000fe40000010000 */
[----:B------:R-:W-:-:S06]  /*1af0*/  WARPGROUP.ARRIVE ;  /* 0x00000000000079c5 */ /* 0x000fcc0000000000 */
[----:B------:R-:W-:Y:S01]  /*1b00*/  HGMMA.64x64x16.F32 R56, gdesc[UR8], R56, gsb0 ;  /* 0x00e00000083879f0 */ /* 0x000fe20008000838 */
[----:B------:R-:W-:Y:S01]  /*1b10*/  UMOV UR8, UR7 ;  /* 0x0000000700087c82 */ /* 0x000fe20008000000 */
[----:B------:R-:W-:Y:S01]  /*1b20*/  UMOV UR9, 0x40000040 ;  /* 0x4000004000097882 */ /* 0x000fe20000000000 */
[----:B------:R-:W-:Y:S02]  /*1b30*/  WARPGROUP.DEPBAR.LE gsb0, 0x0 ;  /* 0x00008000000079c5 */ /* 0x000fe40000010000 */
[----:B------:R-:W-:-:S06]  /*1b40*/  WARPGROUP.ARRIVE ;  /* 0x00000000000079c5 */ /* 0x000fcc0000000000 */
[----:B------:R-:W-:Y:S03]  /*1b50*/  HGMMA.64x64x16.F32 R24, gdesc[UR8], R24, gsb0 ;  /* 0x00e00000081879f0 */ /* 0x000fe60008000818 */
[----:B------:R-:W-:Y:S02]  /*1b60*/  WARPGROUP.DEPBAR.LE gsb0, 0x0 ;  /* 0x00008000000079c5 */ /* 0x000fe40000010000 */
[----:B------:R-:W-:Y:S05]  /*1b70*/  @!P1 BRA `(.L_x_24) ;  /* 0x00000004006c9947 */ /* 0x000fea0003800000 */
[----:B------:R-:W-:-:S04]  /*1b80*/  UIADD3 UR6, UR49, 0x1, URZ ;  /* 0x0000000131067890 */ /* 0x000fc8000fffe03f */
[----:B------:R-:W-:-:S04]  /*1b90*/  UISETP.NE.AND UP0, UPT, UR6, 0x4, UPT ;  /* 0x000000040600788c */ /* 0x000fc8000bf05270 */
[----:B------:R-:W-:Y:S02]  /*1ba0*/  USEL UR7, URZ, 0x1, UP0 ;  /* 0x000000013f077887 */ /* 0x000fe40008000000 */
[----:B------:R-:W-:Y:S02]  /*1bb0*/  USEL UR6, UR6, URZ, UP0 ;  /* 0x0000003f06067287 */ /* 0x000fe40008000000 */
[----:B------:R-:W-:-:S06]  /*1bc0*/  ULOP3.LUT UR7, UR48, UR7, URZ, 0x3c, !UPT ;  /* 0x0000000730077292 */ /* 0x000fcc000f8e3c3f */
[----:B--2---:R-:W-:Y:S01]  /*1bd0*/  IMAD.U32 R5, RZ, RZ, UR7 ;  /* 0x00000007ff057e24 */ /* 0x004fe2000f8e00ff */
[----:B------:R-:W-:-:S06]  /*1be0*/  UMOV UR7, UR49 ;  /* 0x0000003100077c82 */ /* 0x000fcc0008000000 */
.L_x_31:
[----:B--23--:R-:W-:Y:S05]  /*1bf0*/  @!P0 BRA `(.L_x_25) ;  /* 0x0000000000048947 */ /* 0x00cfea0003800000 */
[----:B------:R-:W-:Y:S01]  /*1c00*/  BPT.TRAP 0x1 ;  /* 0x000000040000795c */ /* 0x000fe20000300000 */
.L_x_25:
[----:B------:R-:W-:Y:S01]  /*1c10*/  ULEA UR8, UR6, UR52, 0x3 ;  /* 0x0000003406087291 */ /* 0x000fe2000f8e183f */
[----:B------:R-:W-:-:S08]  /*1c20*/  SHF.L.U32 R3, R5, 0x1f, RZ ;  /* 0x0000001f05037819 */ /* 0x000fd000000006ff */
[----:B------:R2:W3:Y:S01]  /*1c30*/  SYNCS.PHASECHK.TRANS64.TRYWAIT P1, [UR8], R3 ;  /* 0x00000003ff0075a7 */ /* 0x0004e20008020148 */
[----:B------:R-:W-:Y:S05]  /*1c40*/  @!P0 BRA `(.L_x_26) ;  /* 0x0000000000048947 */ /* 0x000fea0003800000 */
[----:B------:R-:W-:Y:S01]  /*1c50*/  BPT.TRAP 0x1 ;  /* 0x000000040000795c */ /* 0x000fe20000300000 */
.L_x_26:
[----:B---3--:R-:W-:Y:S05]  /*1c60*/  @P1 BRA `(.L_x_27) ;  /* 0x0000000000081947 */ /* 0x008fea0003800000 */
[----:B------:R-:W3:Y:S02]  /*1c70*/  SYNCS.PHASECHK.TRANS64.TRYWAIT P1, [UR8], R3 ;  /* 0x00000003ff0075a7 */ /* 0x000ee40008020148 */
[----:B---3--:R-:W-:Y:S05]  /*1c80*/  @!P1 BRA `(.L_x_28) ;  /* 0x0000006000989947 */ /* 0x008fea0003800000 */
.L_x_27:
[----:B------:R-:W-:Y:S01]  /*1c90*/  ULEA UR12, UR6, UR5, 0x9 ;  /* 0x00000005060c7291 */ /* 0x000fe2000f8e483f */
[----:B------:R-:W-:Y:S01]  /*1ca0*/  WARPGROUP.ARRIVE ;  /* 0x00000000000079c5 */ /* 0x000fe20000000000 */
[----:B------:R-:W-:Y:S01]  /*1cb0*/  ULEA UR13, UR6, UR4, 0xb ;  /* 0x00000004060d7291 */ /* 0x000fe2000f8e583f */
[----:B------:R-:W-:Y:S01]  /*1cc0*/  UMOV UR11, 0x40000040 ;  /* 0x40000040000b7882 */ /* 0x000fe20000000000 */
[----:B------:R-:W-:Y:S02]  /*1cd0*/  UMOV UR9, 0x40000040 ;  /* 0x4000004000097882 */ /* 0x000fe40000000000 */
[----:B------:R-:W-:Y:S01]  /*1ce0*/  UIADD3 UR14, UR13, 0x400, URZ ;  /* 0x000004000d0e7890 */ /* 0x000fe2000fffe03f */
[----:B------:R-:W-:Y:S02]  /*1cf0*/  UMOV UR10, UR12 ;  /* 0x0000000c000a7c82 */ /* 0x000fe40008000000 */
[----:B------:R-:W-:Y:S02]  /*1d00*/  UMOV UR8, UR13 ;  /* 0x0000000d00087c82 */ /* 0x000fe40008000000 */
[----:B------:R-:W-:Y:S01]  /*1d10*/  HGMMA.64x64x16.F32 R56, gdesc[UR8], R56, gsb0 ;  /* 0x00e00000083879f0 */ /* 0x000fe20008000838 */
[----:B------:R-:W-:Y:S01]  /*1d20*/  UMOV UR9, 0x40000040 ;  /* 0x4000004000097882 */ /* 0x000fe20000000000 */
[----:B------:R-:W-:Y:S01]  /*1d30*/  UMOV UR8, UR14 ;  /* 0x0000000e00087c82 */ /* 0x000fe20008000000 */
[----:B------:R-:W-:Y:S01]  /*1d40*/  UIADD3 UR14, UR13, 0x402, URZ ;  /* 0x000004020d0e7890 */ /* 0x000fe2000fffe03f */
[----:B------:R-:W-:-:S02]  /*1d50*/  WARPGROUP.DEPBAR.LE gsb0, 0x0 ;  /* 0x00008000000079c5 */ /* 0x000fc40000010000 */
        /* <DEDUP_REMOVED lines=42> */
[----:B------:R-:W-:Y:S01]  /*2000*/  BPT.TRAP 0x1 ;  /* 0x000000040000795c */ /* 0x000fe20000300000 */
.L_x_29:
[----:B------:R-:W-:Y:S01]  /*2010*/  ULEA UR8, UR7, UR52, 0x3 ;  /* 0x0000003407087291 */ /* 0x000fe2000f8e183f */
[----:B------:R-:W-:-:S03]  /*2020*/  ISETP.GT.U32.AND P1, PT, R22, 0x1, PT ;  /* 0x000000011600780c */ /* 0x000fc60003f24070 */
[----:B------:R-:W-:-:S04]  /*2030*/  UIADD3 UR8, UR8, 0x20, URZ ;  /* 0x0000002008087890 */ /* 0x000fc8000fffe03f */
[----:B------:R-:W-:-:S09]  /*2040*/  UPRMT UR8, URZ, 0x654, UR8 ;  /* 0x000006543f087896 */ /* 0x000fd20008000008 */
[----:B------:R-:W-:Y:S01]  /*2050*/  SYNCS.ARRIVE.TRANS64.RED.A1T0 RZ, [UR8], RZ ;  /* 0x000000ffffff79a7 */ /* 0x000fe20008100408 */
[----:B------:R-:W-:Y:S05]  /*2060*/  @P1 BRA `(.L_x_30) ;  /* 0x0000000000041947 */ /* 0x000fea0003800000 */
[----:B------:R-:W-:Y:S01]  /*2070*/  BPT.TRAP 0x1 ;  /* 0x000000040000795c */ /* 0x000fe20000300000 */
.L_x_30:
[----:B------:R-:W-:Y:S01]  /*2080*/  UIADD3 UR6, UR6, 0x1, URZ ;  /* 0x0000000106067890 */ /* 0x000fe2000fffe03f */
[C---:B------:R-:W-:Y:S01]  /*2090*/  ISETP.GT.AND P1, PT, R0.reuse, 0x1, PT ;  /* 0x000000010000780c */ /* 0x040fe20003f24270 */
[----:B------:R-:W-:Y:S01]  /*20a0*/  UIADD3 UR7, UR7, 0x1, URZ ;  /* 0x0000000107077890 */ /* 0x000fe2000fffe03f */
[----:B------:R-:W-:Y:S01]  /*20b0*/  VIADD R0, R0, 0xffffffff ;  /* 0xffffffff00007836 */ /* 0x000fe20000000000 */
[----:B------:R-:W-:Y:S02]  /*20c0*/  UISETP.NE.AND UP0, UPT, UR6, 0x4, UPT ;  /* 0x000000040600788c */ /* 0x000fe4000bf05270 */
[----:B------:R-:W-:Y:S02]  /*20d0*/  UISETP.NE.AND UP1, UPT, UR7, 0x4, UPT ;  /* 0x000000040700788c */ /* 0x000fe4000bf25270 */
[----:B------:R-:W-:Y:S02]  /*20e0*/  USEL UR8, URZ, 0x1, UP0 ;  /* 0x000000013f087887 */ /* 0x000fe40008000000 */
[----:B------:R-:W-:-:S02]  /*20f0*/  USEL UR6, UR6, URZ, UP0 ;  /* 0x0000003f06067287 */ /* 0x000fc40008000000 */
[----:B------:R-:W-:Y:S02]  /*2100*/  USEL UR7, UR7, URZ, UP1 ;  /* 0x0000003f07077287 */ /* 0x000fe40008800000 */
[----:B------:R-:W-:Y:S01]  /*2110*/  LOP3.LUT R5, R5, UR8, RZ, 0x3c, !PT ;  /* 0x0000000805057c12 */ /* 0x000fe2000f8e3cff */
[----:B------:R-:W-:Y:S09]  /*2120*/  @P1 BRA `(.L_x_31) ;  /* 0xfffffff800b01947 */ /* 0x000ff2000383ffff */
.L_x_24:
[----:B------:R-:W4:Y:S02]  /*2130*/  LDC R0, c[0x0][0x28c] ;  /* 0x0000a300ff007b82 */ /* 0x000f240000000800 */
[----:B----4-:R-:W-:-:S13]  /*2140*/  ISETP.GE.AND P1, PT, R0, 0x1, PT ;  /* 0x000000010000780c */ /* 0x010fda0003f26270 */
[----:B------:R-:W-:Y:S05]  /*2150*/  @!P1 BRA `(.L_x_32) ;  /* 0x0000000000349947 */ /* 0x000fea0003800000 */
[----:B------:R-:W-:Y:S05]  /*2160*/  @!P0 BRA `(.L_x_33) ;  /* 0x0000000000048947 */ /* 0x000fea0003800000 */
[----:B------:R-:W-:Y:S01]  /*2170*/  BPT.TRAP 0x1 ;  /* 0x000000040000795c */ /* 0x000fe20000300000 */
.L_x_33:
[----:B------:R-:W-:Y:S01]  /*2180*/  UISETP.LT.AND UP0, UPT, UR50, 0x1, UPT ;  /* 0x000000013200788c */ /* 0x000fe2000bf01270 */
[----:B------:R-:W-:-:S03]  /*2190*/  ISETP.GT.U32.AND P0, PT, R22, 0x1, PT ;  /* 0x000000011600780c */ /* 0x000fc60003f04070 */
[----:B------:R-:W-:-:S04]  /*21a0*/  USEL UR4, UR50, 0x1, UP0 ;  /* 0x0000000132047887 */ /* 0x000fc80008000000 */
[----:B------:R-:W-:-:S04]  /*21b0*/  UIADD3 UR4, UR49, UR50, -UR4 ;  /* 0x0000003231047290 */ /* 0x000fc8000fffe804 */
[----:B------:R-:W-:-:S04]  /*21c0*/  USHF.L.U32 UR4, UR4, 0x3, URZ ;  /* 0x0000000304047899 */ /* 0x000fc8000800063f */
[----:B------:R-:W-:-:S04]  /*21d0*/  ULOP3.LUT UR4, UR4, 0x18, URZ, 0xc0, !UPT ;  /* 0x0000001804047892 */ /* 0x000fc8000f8ec03f */
[----:B------:R-:W-:-:S04]  /*21e0*/  UIADD3 UR4, UR52, 0x20, UR4 ;  /* 0x0000002034047890 */ /* 0x000fc8000fffe004 */
[----:B------:R-:W-:-:S09]  /*21f0*/  UPRMT UR4, URZ, 0x654, UR4 ;  /* 0x000006543f047896 */ /* 0x000fd20008000004 */
[----:B------:R-:W-:Y:S01]  /*2200*/  SYNCS.ARRIVE.TRANS64.RED.A1T0 RZ, [UR4], RZ ;  /* 0x000000ffffff79a7 */ /* 0x000fe20008100404 */
[----:B------:R-:W-:Y:S05]  /*2210*/  @P0 BRA `(.L_x_32) ;  /* 0x0000000000040947 */ /* 0x000fea0003800000 */
[----:B------:R-:W-:Y:S01]  /*2220*/  BPT.TRAP 0x1 ;  /* 0x000000040000795c */ /* 0x000fe20000300000 */
.L_x_32:
[----:B------:R-:W-:Y:S01]  /*2230*/  UIADD3 UR4, UR52, 0x200, URZ ;  /* 0x0000020034047890 */ /* 0x000fe2000fffe03f */
[----:B------:R-:W-:Y:S02]  /*2240*/  R2UR UR46, R95 ;  /* 0x000000005f2e72ca */ /* 0x000fe400000e0000 */
[----:B------:R-:W-:Y:S01]  /*2250*/  R2UR UR45, R97 ;  /* 0x00000000612d72ca */ /* 0x000fe200000e0000 */
[----:B------:R-:W-:-:S06]  /*2260*/  ULOP3.LUT UP0, URZ, UR4, 0x1bf, URZ, 0xc0, !UPT ;  /* 0x000001bf043f7892 */ /* 0x000fcc000f80c03f */
[----:B------:R-:W-:-:S04]  /*2270*/  PLOP3.LUT P0, PT, PT, PT, UP0, 0x80, 0x0 ;  /* 0x000000000000781c */ /* 0x000fc80003f0f008 */
[----:B------:R-:W-:Y:S02]  /*2280*/  USHF.L.U32 UR46, UR46, 0x8, URZ ;  /* 0x000000082e2e7899 */ /* 0x000fe4000800063f */
[----:B------:R-:W-:-:S07]  /*2290*/  USHF.L.U32 UR45, UR45, 0x6, URZ ;  /* 0x000000062d2d7899 */ /* 0x000fce000800063f */
[----:B------:R-:W-:Y:S05]  /*22a0*/  @!P0 BRA `(.L_x_34) ;  /* 0x00000000007c8947 */ /* 0x000fea0003800000 */
[----:B------:R-:W-:Y:S01]  /*22b0*/  MOV R23, 0x0 ;  /* 0x0000000000177802 */ /* 0x000fe20000000f00 */
[----:B------:R-:W-:Y:S01]  /*22c0*/  ULDC.64 UR4, c[0x4][0x80] ;  /* 0x0100200000047ab9 */ /* 0x000fe20000000a00 */
[----:B------:R-:W-:Y:S01]  /*22d0*/  ULDC.64 UR6, c[0x4][0x10] ;  /* 0x0100040000067ab9 */ /* 0x000fe20000000a00 */
[----:B--23--:R-:W-:Y:S01]  /*22e0*/  IMAD.U32 R4, RZ, RZ, UR4 ;  /* 0x00000004ff047e24 */ /* 0x00cfe2000f8e00ff */
[----:B------:R2:W3:Y:S01]  /*22f0*/  LDC.64 R14, c[0x4][R23] ;  /* 0x01000000170e7b82 */ /* 0x0004e20000000a00 */
[----:B------:R-:W-:Y:S01]  /*2300*/  IMAD.U32 R5, RZ, RZ, UR5 ;  /* 0x00000005ff057e24 */ /* 0x000fe2000f8e00ff */
[----:B------:R-:W-:Y:S01]  /*2310*/  ULDC.64 UR4, c[0x4][0x88] ;  /* 0x0100220000047ab9 */ /* 0x000fe20000000a00 */
[----:B------:R-:W-:Y:S01]  /*2320*/  IMAD.U32 R10, RZ, RZ, UR6 ;  /* 0x00000006ff0a7e24 */ /* 0x000fe2000f8e00ff */
[----:B------:R-:W-:Y:S01]  /*2330*/  MOV R11, UR7 ;  /* 0x00000007000b7c02 */ /* 0x000fe20008000f00 */
[----:B------:R-:W-:Y:S02]  /*2340*/  IMAD.U32 R6, RZ, RZ, UR4 ;  /* 0x00000004ff067e24 */ /* 0x000fe4000f8e00ff */
[----:B------:R-:W-:-:S02]  /*2350*/  IMAD.U32 R7, RZ, RZ, UR5 ;  /* 0x00000005ff077e24 */ /* 0x000fc4000f8e00ff */
[----:B------:R-:W-:Y:S02]  /*2360*/  IMAD.MOV.U32 R8, RZ, RZ, 0x70 ;  /* 0x00000070ff087424 */ /* 0x000fe400078e00ff */
[----:B------:R-:W-:Y:S02]  /*2370*/  IMAD.MOV.U32 R12, RZ, RZ, 0x1 ;  /* 0x00000001ff0c7424 */ /* 0x000fe400078e00ff */
[----:B--2---:R-:W-:-:S07]  /*2380*/  IMAD.MOV.U32 R13, RZ, RZ, RZ ;  /* 0x000000ffff0d7224 */ /* 0x004fce00078e00ff */
[----:B------:R-:W-:-:S07]  /*2390*/  LEPC R20, `(.L_x_35) ;  /* 0x000000001014794e */ /* 0x000fce0000000000 */
[----:B-1-3--:R-:W-:Y:S05]  /*23a0*/  CALL.ABS.NOINC R14 ;  /* 0x000000000e007343 */ /* 0x00afea0003c00000 */
.L_x_35:
[----:B------:R1:W2:Y:S01]  /*23b0*/  LDC.64 R14, c[0x4][R23] ;  /* 0x01000000170e7b82 */ /* 0x0002a20000000a00 */
[----:B------:R-:W-:Y:S01]  /*23c0*/  ULDC.64 UR4, c[0x4][0x80] ;  /* 0x0100200000047ab9 */ /* 0x000fe20000000a00 */
[----:B------:R-:W-:Y:S01]  /*23d0*/  ULDC.64 UR6, c[0x4][0x10] ;  /* 0x0100040000067ab9 */ /* 0x000fe20000000a00 */
[----:B------:R-:W-:Y:S01]  /*23e0*/  IMAD.U32 R4, RZ, RZ, UR4 ;  /* 0x00000004ff047e24 */ /* 0x000fe2000f8e00ff */
[----:B------:R-:W-:Y:S01]  /*23f0*/  MOV R11, UR7 ;  /* 0x00000007000b7c02 */ /* 0x000fe20008000f00 */
[----:B------:R-:W-:Y:S01]  /*2400*/  IMAD.U32 R5, RZ, RZ, UR5 ;  /* 0x00000005ff057e24 */ /* 0x000fe2000f8e00ff */
[----:B------:R-:W-:Y:S01]  /*2410*/  ULDC.64 UR4, c[0x4][0x88] ;  /* 0x0100220000047ab9 */ /* 0x000fe20000000a00 */
[----:B------:R-:W-:Y:S02]  /*2420*/  IMAD.U32 R10, RZ, RZ, UR6 ;  /* 0x00000006ff0a7e24 */ /* 0x000fe4000f8e00ff */
[----:B------:R-:W-:Y:S02]  /*2430*/  IMAD.U32 R6, RZ, RZ, UR4 ;  /* 0x00000004ff067e24 */ /* 0x000fe4000f8e00ff */
[----:B------:R-:W-:-:S02]  /*2440*/  IMAD.U32 R7, RZ, RZ, UR5 ;  /* 0x00000005ff077e24 */ /* 0x000fc4000f8e00ff */
[----:B------:R-:W-:Y:S02]  /*2450*/  IMAD.MOV.U32 R8, RZ, RZ, 0x70 ;  /* 0x00000070ff087424 */ /* 0x000fe400078e00ff */
[----:B------:R-:W-:Y:S02]  /*2460*/  IMAD.MOV.U32 R12, RZ, RZ, 0x1 ;  /* 0x00000001ff0c7424 */ /* 0x000fe400078e00ff */
[----:B-1----:R-:W-:-:S07]  /*2470*/  IMAD.MOV.U32 R13, RZ, RZ, RZ ;  /* 0x000000ffff0d7224 */ /* 0x002fce00078e00ff */
[----:B------:R-:W-:-:S07]  /*2480*/  LEPC R20, `(.L_x_34) ;  /* 0x000000001014794e */ /* 0x000fce0000000000 */
[----:B--2---:R-:W-:Y:S05]  /*2490*/  CALL.ABS.NOINC R14 ;  /* 0x000000000e007343 */ /* 0x004fea0003c00000 */
.L_x_34:
[----:B--23--:R-:W2:Y:S01]  /*24a0*/  LDC R4, c[0x0][0x288] ;  /* 0x0000a200ff047b82 */ /* 0x00cea20000000800 */
[----:B------:R-:W-:Y:S01]  /*24b0*/  ULDC.64 UR4, c[0x0][0x590] ;  /* 0x0001640000047ab9 */ /* 0x000fe20000000a00 */
[----:B------:R-:W-:Y:S01]  /*24c0*/  SHF.R.U32.HI R0, RZ, 0x2, R18 ;  /* 0x00000002ff007819 */ /* 0x000fe20000011612 */
[----:B------:R-:W-:Y:S01]  /*24d0*/  IMAD.U32 R103, RZ, RZ, UR4 ;  /* 0x00000004ff677e24 */ /* 0x000fe2000f8e00ff */
[----:B------:R-:W-:Y:S01]  /*24e0*/  LOP3.LUT R6, R18, 0xe0, RZ, 0xc0, !PT ;  /* 0x000000e012067812 */ /* 0x000fe200078ec0ff */
[----:B------:R-:W-:Y:S01]  /*24f0*/  IMAD.U32 R105, RZ, RZ, UR5 ;  /* 0x00000005ff697e24 */ /* 0x000fe2000f8e00ff */
[----:B------:R-:W-:Y:S01]  /*2500*/  LOP3.LUT R7, R0, 0x7, RZ, 0xc0, !PT ;  /* 0x0000000700077812 */ /* 0x000fe200078ec0ff */
[----:B------:R-:W-:Y:S01]  /*2510*/  ULDC UR4, c[0x0][0x284] ;  /* 0x0000a10000047ab9 */ /* 0x000fe20000000800 */
[----:B------:R-:W-:Y:S02]  /*2520*/  ISETP.NE.U32.AND P1, PT, R103, RZ, PT ;  /* 0x000000ff6700720c */ /* 0x000fe40003f25070 */
[----:B------:R-:W-:-:S02]  /*2530*/  LOP3.LUT R3, R18, 0x3, RZ, 0xc0, !PT ;  /* 0x0000000312037812 */ /* 0x000fc400078ec0ff */
[----:B------:R-:W-:Y:S02]  /*2540*/  ISETP.NE.AND.EX P1, PT, R105, RZ, PT, P1 ;  /* 0x000000ff6900720c */ /* 0x000fe40003f25310 */
[----:B------:R-:W-:-:S04]  /*2550*/  SHF.R.U32.HI R0, RZ, 0x1, R6 ;  /* 0x00000001ff007819 */ /* 0x000fc80000011606 */
[----:B------:R-:W-:-:S05]  /*2560*/  IADD3 R0, -R0, UR4, -R7 ;  /* 0x0000000400007c10 */ /* 0x000fca000fffe907 */
[----:B------:R-:W-:Y:S02]  /*2570*/  IMAD R95, R95, -0x100, R0 ;  /* 0xffffff005f5f7824 */ /* 0x000fe400078e0200 */
[----:B--2---:R-:W-:-:S04]  /*2580*/  IMAD R4, R3, -0x2, R4 ;  /* 0xfffffffe03047824 */ /* 0x004fc800078e0204 */
[----:B------:R-:W-:Y:S01]  /*2590*/  IMAD R97, R97, -0x40, R4 ;  /* 0xffffffc061617824 */ /* 0x000fe200078e0204 */
[----:B------:R-:W-:Y:S06]  /*25a0*/  @!P1 BRA `(.L_x_36) ;  /* 0x0000000000549947 */ /* 0x000fec0003800000 */
[----:B------:R-:W-:Y:S02]  /*25b0*/  ULDC.64 UR4, c[0x0][0x588] ;  /* 0x0001620000047ab9 */ /* 0x000fe40000000a00 */
[----:B------:R-:W-:-:S04]  /*25c0*/  ISETP.NE.U32.AND P0, PT, RZ, UR4, PT ;  /* 0x00000004ff007c0c */ /* 0x000fc8000bf05070 */
[----:B------:R-:W-:-:S13]  /*25d0*/  ISETP.NE.AND.EX P0, PT, RZ, UR5, PT, P0 ;  /* 0x00000005ff007c0c */ /* 0x000fda000bf05300 */
[----:B------:R-:W-:Y:S05]  /*25e0*/  @!P0 BRA `(.L_x_37) ;  /* 0x0000000000288947 */ /* 0x000fea0003800000 */
[----:B------:R-:W2:Y:S01]  /*25f0*/  LDC.64 R4, c[0x0][0x588] ;  /* 0x00016200ff047b82 */ /* 0x000ea20000000a00 */
[----:B------:R-:W-:-:S04]  /*2600*/  IMAD R3, R103, UR47, RZ ;  /* 0x0000002f67037c24 */ /* 0x000fc8000f8e02ff */
[----:B--2---:R-:W-:-:S05]  /*2610*/  IMAD.WIDE R4, R3, 0x4, R4 ;  /* 0x0000000403047825 */ /* 0x004fca00078e0204 */
[----:B------:R-:W2:Y:S01]  /*2620*/  LDG.E R90, desc[UR40][R4.64] ;  /* 0x00000028045a7981 */ /* 0x000ea2000c1e1900 */
[----:B------:R-:W-:Y:S02]  /*2630*/  IMAD.MOV.U32 R88, RZ, RZ, 0x1 ;  /* 0x00000001ff587424 */ /* 0x000fe400078e00ff */
[----:B------:R-:W-:Y:S02]  /*2640*/  IMAD.MOV.U32 R92, RZ, RZ, 0x1 ;  /* 0x00000001ff5c7424 */ /* 0x000fe400078e00ff */
[----:B------:R-:W-:Y:S01]  /*2650*/  IMAD.MOV.U32 R94, RZ, RZ, 0x1 ;  /* 0x00000001ff5e7424 */ /* 0x000fe200078e00ff */
[----:B--2---:R-:W-:Y:S01]  /*2660*/  MOV R93, R90 ;  /* 0x0000005a005d7202 */ /* 0x004fe20000000f00 */
[----:B------:R-:W-:Y:S01]  /*2670*/  IMAD.MOV.U32 R96, RZ, RZ, R90 ;  /* 0x000000ffff607224 */ /* 0x000fe200078e005a */
[----:B------:R-:W-:Y:S06]  /*2680*/  BRA `(.L_x_36) ;  /* 0x00000000001c7947 */ /* 0x000fec0003800000 */
.L_x_37:
[----:B------:R-:W-:Y:S01]  /*2690*/  ULDC UR4, c[0x0][0x580] ;  /* 0x0001600000047ab9 */ /* 0x000fe20000000800 */
[----:B------:R-:W-:Y:S02]  /*26a0*/  IMAD.MOV.U32 R88, RZ, RZ, 0x1 ;  /* 0x00000001ff587424 */ /* 0x000fe400078e00ff */
[----:B------:R-:W-:Y:S02]  /*26b0*/  IMAD.MOV.U32 R92, RZ, RZ, 0x1 ;  /* 0x00000001ff5c7424 */ /* 0x000fe400078e00ff */
[----:B------:R-:W-:Y:S02]  /*26c0*/  IMAD.MOV.U32 R94, RZ, RZ, 0x1 ;  /* 0x00000001ff5e7424 */ /* 0x000fe400078e00ff */
[----:B------:R-:W-:Y:S02]  /*26d0*/  IMAD.U32 R90, RZ, RZ, UR4 ;  /* 0x00000004ff5a7e24 */ /* 0x000fe4000f8e00ff */
[----:B------:R-:W-:Y:S02]  /*26e0*/  IMAD.U32 R93, RZ, RZ, UR4 ;  /* 0x00000004ff5d7e24 */ /* 0x000fe4000f8e00ff */
[----:B------:R-:W-:-:S07]  /*26f0*/  IMAD.U32 R96, RZ, RZ, UR4 ;  /* 0x00000004ff607e24 */ /* 0x000fce000f8e00ff */
.L_x_36:
[----:B------:R-:W2:Y:S02]  /*2700*/  LDC.64 R8, c[0x0][0x5b0] ;  /* 0x00016c00ff087b82 */ /* 0x000ea40000000a00 */
[----:B--2---:R-:W-:-:S04]  /*2710*/  ISETP.NE.U32.AND P0, PT, R8, RZ, PT ;  /* 0x000000ff0800720c */ /* 0x004fc80003f05070 */
[----:B------:R-:W-:-:S13]  /*2720*/  ISETP.NE.AND.EX P0, PT, R9, RZ, PT, P0 ;  /* 0x000000ff0900720c */ /* 0x000fda0003f05300 */
[----:B------:R-:W-:Y:S05]  /*2730*/  @!P0 BRA `(.L_x_38) ;  /* 0x00000000002c8947 */ /* 0x000fea0003800000 */
[----:B------:R-:W-:Y:S02]  /*2740*/  ULDC.64 UR4, c[0x0][0x5a8] ;  /* 0x00016a0000047ab9 */ /* 0x000fe40000000a00 */
[----:B------:R-:W-:-:S04]  /*2750*/  ISETP.NE.U32.AND P0, PT, RZ, UR4, PT ;  /* 0x00000004ff007c0c */ /* 0x000fc8000bf05070 */
[----:B------:R-:W-:-:S13]  /*2760*/  ISETP.NE.AND.EX P0, PT, RZ, UR5, PT, P0 ;  /* 0x00000005ff007c0c */ /* 0x000fda000bf05300 */
[----:B------:R-:W-:Y:S05]  /*2770*/  @!P0 BRA `(.L_x_39) ;  /* 0x0000000000148947 */ /* 0x000fea0003800000 */
[----:B------:R-:W2:Y:S01]  /*2780*/  LDC.64 R4, c[0x0][0x5a8] ;  /* 0x00016a00ff047b82 */ /* 0x000ea20000000a00 */
[----:B------:R-:W-:-:S04]  /*2790*/  IMAD R3, R8, UR47, RZ ;  /* 0x0000002f08037c24 */ /* 0x000fc8000f8e02ff */
[----:B--2---:R-:W-:-:S05]  /*27a0*/  IMAD.WIDE R4, R3, 0x4, R4 ;  /* 0x0000000403047825 */ /* 0x004fca00078e0204 */
[----:B-1----:R2:W5:Y:S01]  /*27b0*/  LDG.E R91, desc[UR40][R4.64] ;  /* 0x00000028045b7981 */ /* 0x002562000c1e1900 */
[----:B------:R-:W-:Y:S05]  /*27c0*/  BRA `(.L_x_38) ;  /* 0x0000000000087947 */ /* 0x000fea0003800000 */
.L_x_39:
[----:B------:R-:W-:Y:S02]  /*27d0*/  ULDC UR4, c[0x0][0x5a0] ;  /* 0x0001680000047ab9 */ /* 0x000fe40000000800 */
[----:B-1----:R-:W-:-:S07]  /*27e0*/  IMAD.U32 R91, RZ, RZ, UR4 ;  /* 0x00000004ff5b7e24 */ /* 0x002fce000f8e00ff */
.L_x_38:
[----:B------:R-:W3:Y:S01]  /*27f0*/  LDC.64 R8, c[0x0][0x5c0] ;  /* 0x00017000ff087b82 */ /* 0x000ee20000000a00 */
[----:B------:R-:W-:Y:S01]  /*2800*/  ULDC.64 UR4, c[0x0][0x588] ;  /* 0x0001620000047ab9 */ /* 0x000fe20000000a00 */
[----:B------:R-:W-:Y:S02]  /*2810*/  ISETP.EQ.U32.AND P4, PT, R103, RZ, PT ;  /* 0x000000ff6700720c */ /* 0x000fe40003f82070 */
[----:B------:R-:W-:Y:S02]  /*2820*/  ISETP.NE.U32.AND P3, PT, RZ, UR4, PT ;  /* 0x00000004ff007c0c */ /* 0x000fe4000bf65070 */
[----:B------:R-:W-:Y:S02]  /*2830*/  LOP3.LUT P5, RZ, R94, 0xff, RZ, 0xc0, !PT ;  /* 0x000000ff5eff7812 */ /* 0x000fe400078ac0ff */
[----:B------:R-:W4:Y:S01]  /*2840*/  LDC R100, c[0x0][0x5c8] ;  /* 0x00017200ff647b82 */ /* 0x000f220000000800 */
[----:B------:R-:W-:Y:S02]  /*2850*/  ISETP.NE.AND.EX P3, PT, RZ, UR5, PT, P3 ;  /* 0x00000005ff007c0c */ /* 0x000fe4000bf65330 */
[----:B------:R-:W-:-:S02]  /*2860*/  FSEL R3, R96, R93, !P5 ;  /* 0x0000005d60037208 */ /* 0x000fc40006800000 */
[----:B------:R-:W-:Y:S02]  /*2870*/  ISETP.EQ.OR.EX P4, PT, R105, RZ, !P3, P4 ;  /* 0x000000ff6900720c */ /* 0x000fe40005f82740 */
[----:B------:R-:W-:Y:S02]  /*2880*/  PLOP3.LUT P0, PT, PT, PT, PT, 0x8, 0x0 ;  /* 0x000000000000781c */ /* 0x000fe40003f0e170 */
[----:B------:R-:W-:Y:S02]  /*2890*/  PLOP3.LUT P3, PT, P3, PT, PT, 0x8, 0x0 ;  /* 0x000000000000781c */ /* 0x000fe40001f6e170 */
[C---:B------:R-:W-:Y:S02]  /*28a0*/  FSEL R93, R90.reuse, R93, !P1 ;  /* 0x0000005d5a5d7208 */ /* 0x040fe40004800000 */
[----:B------:R-:W-:Y:S02]  /*28b0*/  FSEL R0, R90, R3, !P1 ;  /* 0x000000035a007208 */ /* 0x000fe40004800000 */
[----:B---3--:R-:W-:-:S04]  /*28c0*/  ISETP.NE.U32.AND P2, PT, R8, RZ, PT ;  /* 0x000000ff0800720c */ /* 0x008fc80003f45070 */
[----:B------:R-:W-:-:S04]  /*28d0*/  ISETP.NE.AND.EX P2, PT, R9, RZ, PT, P2 ;  /* 0x000000ff0900720c */ /* 0x000fc80003f45320 */
[----:B----4-:R-:W-:Y:S01]  /*28e0*/  FSEL R100, R100, RZ, !P2 ;  /* 0x000000ff64647208 */ /* 0x010fe20005000000 */
[----:B------:R-:W-:Y:S08]  /*28f0*/  @!P4 BRA `(.L_x_40) ;  /* 0x00000000003cc947 */ /* 0x000ff00003800000 */
[----:B------:R-:W-:Y:S04]  /*2900*/  BSSY B0, `(.L_x_40) ;  /* 0x000000e000007945 */ /* 0x000fe80003800000 */
[----:B------:R-:W-:Y:S05]  /*2910*/  @!P1 BRA `(.L_x_41) ;  /* 0x0000000000249947 */ /* 0x000fea0003800000 */
[----:B------:R-:W-:Y:S02]  /*2920*/  LOP3.LUT P4, RZ, R92, 0xff, RZ, 0xc0, !PT ;  /* 0x000000ff5cff7812 */ /* 0x000fe4000788c0ff */
[----:B------:R-:W-:Y:S02]  /*2930*/  PLOP3.LUT P0, PT, P3, PT, PT, 0x80, 0x0 ;  /* 0x000000000000781c */ /* 0x000fe40001f0f070 */
[----:B------:R-:W-:-:S09]  /*2940*/  PRMT R94, RZ, 0x7610, R94 ;  /* 0x00007610ff5e7816 */ /* 0x000fd2000000005e */
[----:B------:R-:W-:Y:S05]  /*2950*/  @!P4 BRA `(.L_x_42) ;  /* 0x000000000020c947 */ /* 0x000fea0003800000 */
[----:B------:R-:W-:Y:S01]  /*2960*/  FSETP.EQ.AND P0, PT, R90, RZ, PT ;  /* 0x000000ff5a00720b */ /* 0x000fe20003f02000 */
[----:B------:R-:W-:Y:S01]  /*2970*/  IMAD.MOV.U32 R0, RZ, RZ, R90 ;  /* 0x000000ffff007224 */ /* 0x000fe200078e005a */
[----:B------:R-:W-:Y:S02]  /*2980*/  MOV R93, R90 ;  /* 0x0000005a005d7202 */ /* 0x000fe40000000f00 */
[----:B------:R-:W-:Y:S01]  /*2990*/  PRMT R94, R92, 0x7610, R94 ;  /* 0x000076105c5e7816 */ /* 0x000fe2000000005e */
[----:B------:R-:W-:Y:S08]  /*29a0*/  BRA `(.L_x_42) ;  /* 0x00000000000c7947 */ /* 0x000ff00003800000 */
.L_x_41:
[----:B------:R-:W-:Y:S01]  /*29b0*/  FSETP.EQ.AND P0, PT, R90, RZ, PT ;  /* 0x000000ff5a00720b */ /* 0x000fe20003f02000 */
[--C-:B------:R-:W-:Y:S02]  /*29c0*/  IMAD.MOV.U32 R93, RZ, RZ, R90.reuse ;  /* 0x000000ffff5d7224 */ /* 0x100fe400078e005a */
[----:B------:R-:W-:-:S10]  /*29d0*/  IMAD.MOV.U32 R0, RZ, RZ, R90 ;  /* 0x000000ffff007224 */ /* 0x000fd400078e005a */
.L_x_42:
[----:B------:R-:W-:Y:S05]  /*29e0*/  BSYNC B0 ;  /* 0x0000000000007941 */ /* 0x000fea0003800000 */
.L_x_40:
[----:B------:R-:W-:Y:S04]  /*29f0*/  BSSY B0, `(.L_x_43) ;  /* 0x000000f000007945 */ /* 0x000fe80003800000 */
[----:B------:R-:W-:Y:S05]  /*2a00*/  @!P1 BRA `(.L_x_44) ;  /* 0x0000000000289947 */ /* 0x000fea0003800000 */
[----:B------:R-:W-:Y:S02]  /*2a10*/  LOP3.LUT P1, RZ, R88, 0xff, RZ, 0xc0, !PT ;  /* 0x000000ff58ff7812 */ /* 0x000fe4000782c0ff */
[----:B------:R-:W-:Y:S02]  /*2a20*/  PRMT R92, RZ, 0x7610, R92 ;  /* 0x00007610ff5c7816 */ /* 0x000fe4000000005c */
[----:B------:R-:W-:-:S09]  /*2a30*/  PRMT R94, RZ, 0x7610, R94 ;  /* 0x00007610ff5e7816 */ /* 0x000fd2000000005e */
[----:B------:R-:W-:Y:S05]  /*2a40*/  @!P1 BRA `(.L_x_45) ;  /* 0x0000000000249947 */ /* 0x000fea0003800000 */
[----:B------:R-:W-:Y:S01]  /*2a50*/  FSETP.EQ.AND P3, PT, R90, RZ, PT ;  /* 0x000000ff5a00720b */ /* 0x000fe20003f62000 */
[----:B------:R-:W-:Y:S01]  /*2a60*/  IMAD.MOV.U32 R93, RZ, RZ, R90 ;  /* 0x000000ffff5d7224 */ /* 0x000fe200078e005a */
[C---:B------:R-:W-:Y:S01]  /*2a70*/  PRMT R92, R88.reuse, 0x7610, R92 ;  /* 0x00007610585c7816 */ /* 0x040fe2000000005c */
[----:B------:R-:W-:Y:S01]  /*2a80*/  IMAD.MOV.U32 R0, RZ, RZ, R90 ;  /* 0x000000ffff007224 */ /* 0x000fe200078e005a */
[----:B------:R-:W-:Y:S01]  /*2a90*/  PRMT R94, R88, 0x7610, R94 ;  /* 0x00007610585e7816 */ /* 0x000fe2000000005e */
[----:B------:R-:W-:Y:S08]  /*2aa0*/  BRA `(.L_x_45) ;  /* 0x00000000000c7947 */ /* 0x000ff00003800000 */
.L_x_44:
[----:B------:R-:W-:Y:S01]  /*2ab0*/  FSETP.EQ.AND P3, PT, R90, RZ, PT ;  /* 0x000000ff5a00720b */ /* 0x000fe20003f62000 */
[--C-:B------:R-:W-:Y:S02]  /*2ac0*/  IMAD.MOV.U32 R93, RZ, RZ, R90.reuse ;  /* 0x000000ffff5d7224 */ /* 0x100fe400078e005a */
[----:B------:R-:W-:-:S10]  /*2ad0*/  IMAD.MOV.U32 R0, RZ, RZ, R90 ;  /* 0x000000ffff007224 */ /* 0x000fd400078e005a */
.L_x_45:
[----:B------:R-:W-:Y:S05]  /*2ae0*/  BSYNC B0 ;  /* 0x0000000000007941 */ /* 0x000fea0003800000 */
.L_x_43:
[----:B------:R-:W-:Y:S01]  /*2af0*/  LOP3.LUT R89, R89, 0x1, RZ, 0x3c, !PT ;  /* 0x0000000159597812 */ /* 0x000fe200078e3cff */
[--C-:B------:R-:W-:Y:S01]  /*2b00*/  IMAD.MOV.U32 R20, RZ, RZ, R100.reuse ;  /* 0x000000ffff147224 */ /* 0x100fe200078e0064 */
[----:B------:R-:W-:Y:S01]  /*2b10*/  MOV R98, R100 ;  /* 0x0000006400627202 */ /* 0x000fe20000000f00 */
[----:B------:R-:W-:Y:S02]  /*2b20*/  IMAD.MOV.U32 R3, RZ, RZ, RZ ;  /* 0x000000ffff037224 */ /* 0x000fe400078e00ff */
[----:B------:R-:W-:Y:S01]  /*2b30*/  IMAD.MOV.U32 R102, RZ, RZ, R100 ;  /* 0x000000ffff667224 */ /* 0x000fe200078e0064 */
[----:B------:R-:W-:Y:S06]  /*2b40*/  @!P2 BRA `(.L_x_46) ;  /* 0x000000000080a947 */ /* 0x000fec0003800000 */
[----:B------:R-:W3:Y:S01]  /*2b50*/  LDC.64 R10, c[0x0][0x5d0] ;  /* 0x00017400ff0a7b82 */ /* 0x000ee20000000a00 */
[----:B------:R-:W-:Y:S01]  /*2b60*/  SHF.R.U32.HI R6, RZ, 0x5, R6 ;  /* 0x00000005ff067819 */ /* 0x000fe20000011606 */
[----:B------:R-:W-:Y:S01]  /*2b70*/  USHF.R.S32.HI UR4, URZ, 0x1f, UR47 ;  /* 0x0000001f3f047899 */ /* 0x000fe2000801142f */
[----:B------:R-:W-:-:S03]  /*2b80*/  ISETP.GE.AND P1, PT, R97, 0x1, PT ;  /* 0x000000016100780c */ /* 0x000fc60003f26270 */
[----:B--2---:R-:W-:Y:S01]  /*2b90*/  IMAD.SHL.U32 R4, R6, 0x10, RZ ;  /* 0x0000001006047824 */ /* 0x004fe200078e00ff */
[C---:B------:R-:W-:Y:S02]  /*2ba0*/  ISETP.LT.OR P5, PT, R95.reuse, 0x1, !P1 ;  /* 0x000000015f00780c */ /* 0x040fe40004fa1670 */
[----:B------:R-:W-:Y:S02]  /*2bb0*/  ISETP.LT.OR P4, PT, R95, 0x81, !P1 ;  /* 0x000000815f00780c */ /* 0x000fe40004f81670 */
[----:B------:R-:W-:-:S05]  /*2bc0*/  LOP3.LUT R4, R4, 0xfffffff0, R7, 0xe2, !PT ;  /* 0xfffffff004047812 */ /* 0x000fca00078ee207 */
[----:B------:R-:W-:-:S05]  /*2bd0*/  VIADD R4, R4, UR46 ;  /* 0x0000002e04047c36 */ /* 0x000fca0008000000 */
[--C-:B------:R-:W-:Y:S01]  /*2be0*/  SHF.R.S32.HI R5, RZ, 0x1f, R4.reuse ;  /* 0x0000001fff057819 */ /* 0x100fe20000011404 */
[C---:B---3--:R-:W-:Y:S02]  /*2bf0*/  IMAD R6, R10.reuse, UR4, RZ ;  /* 0x000000040a067c24 */ /* 0x048fe4000f8e02ff */
[----:B------:R-:W-:-:S04]  /*2c00*/  IMAD.WIDE.U32 R4, R10, UR47, R4 ;  /* 0x0000002f0a047c25 */ /* 0x000fc8000f8e0004 */
[----:B------:R-:W-:Y:S01]  /*2c10*/  IMAD R7, R11, UR47, R6 ;  /* 0x0000002f0b077c24 */ /* 0x000fe2000f8e0206 */
[----:B------:R-:W-:-:S03]  /*2c20*/  LEA R6, P2, R4, R8, 0x1 ;  /* 0x0000000804067211 */ /* 0x000fc600078408ff */
[----:B------:R-:W-:-:S05]  /*2c30*/  IMAD.IADD R5, R5, 0x1, R7 ;  /* 0x0000000105057824 */ /* 0x000fca00078e0207 */
[----:B------:R-:W-:Y:S02]  /*2c40*/  LEA.HI.X R7, R4, R9, R5, 0x1, P2 ;  /* 0x0000000904077211 */ /* 0x000fe400010f0c05 */
[C---:B------:R-:W-:Y:S02]  /*2c50*/  ISETP.LT.OR P2, PT, R95.reuse, 0x9, !P1 ;  /* 0x000000095f00780c */ /* 0x040fe40004f41670 */
[----:B------:R-:W-:Y:S01]  /*2c60*/  ISETP.LT.OR P1, PT, R95, 0x89, !P1 ;  /* 0x000000895f00780c */ /* 0x000fe20004f21670 */
[----:B------:R-:W2:Y:S04]  /*2c70*/  @!P5 LDG.E.U16 R8, desc[UR40][R6.64] ;  /* 0x000000280608d981 */ /* 0x000ea8000c1e1500 */
[----:B------:R-:W3:Y:S06]  /*2c80*/  @!P4 LDG.E.U16 R4, desc[UR40][R6.64+0x100] ;  /* 0x000100280604c981 */ /* 0x000eec000c1e1500 */
[----:B------:R-:W4:Y:S04]  /*2c90*/  @!P2 LDG.E.U16 R5, desc[UR40][R6.64+0x10] ;  /* 0x000010280605a981 */ /* 0x000f28000c1e1500 */
[----:B------:R-:W4:Y:S01]  /*2ca0*/  @!P1 LDG.E.U16 R9, desc[UR40][R6.64+0x110] ;  /* 0x0001102806099981 */ /* 0x000f22000c1e1500 */
[----:B------:R-:W-:-:S02]  /*2cb0*/  IMAD.MOV.U32 R98, RZ, RZ, RZ ;  /* 0x000000ffff627224 */ /* 0x000fc400078e00ff */
[----:B------:R-:W-:Y:S01]  /*2cc0*/  IMAD.MOV.U32 R100, RZ, RZ, RZ ;  /* 0x000000ffff647224 */ /* 0x000fe200078e00ff */
[----:B--2---:R-:W-:Y:S02]  /*2cd0*/  @!P5 PRMT R98, R8, 0x5410, RZ ;  /* 0x000054100862d816 */ /* 0x004fe400000000ff */
[----:B---3--:R-:W-:Y:S02]  /*2ce0*/  @!P4 PRMT R100, R4, 0x5410, RZ ;  /* 0x000054100464c816 */ /* 0x008fe400000000ff */
[----:B----4-:R-:W-:Y:S02]  /*2cf0*/  @!P2 PRMT R98, R98, 0x5410, R5 ;  /* 0x000054106262a816 */ /* 0x010fe40000000005 */
[----:B------:R-:W-:-:S03]  /*2d00*/  @!P1 PRMT R100, R100, 0x5410, R9 ;  /* 0x0000541064649816 */ /* 0x000fc60000000009 */
[--C-:B------:R-:W-:Y:S02]  /*2d10*/  HADD2.F32 R102, -RZ, R98.reuse.H0_H0 ;  /* 0x20000062ff667230 */ /* 0x100fe40000004100 */
[----:B------:R-:W-:Y:S02]  /*2d20*/  HADD2.F32 R98, -RZ, R98.H1_H1 ;  /* 0x30000062ff627230 */ /* 0x000fe40000004100 */
[--C-:B------:R-:W-:Y:S02]  /*2d30*/  HADD2.F32 R20, -RZ, R100.reuse.H0_H0 ;  /* 0x20000064ff147230 */ /* 0x100fe40000004100 */
[----:B------:R-:W-:-:S07]  /*2d40*/  HADD2.F32 R100, -RZ, R100.H1_H1 ;  /* 0x30000064ff647230 */ /* 0x000fce0000004100 */
.L_x_46:
[----:B------:R-:W-:Y:S01]  /*2d50*/  BSSY B0, `(.L_x_47) ;  /* 0x0000027000007945 */ /* 0x000fe20003800000 */
[----:B------:R-:W-:Y:S02]  /*2d60*/  CS2R R10, SRZ ;  /* 0x00000000000a7805 */ /* 0x000fe4000001ff00 */
[----:B------:R-:W-:Y:S02]  /*2d70*/  CS2R R8, SRZ ;  /* 0x0000000000087805 */ /* 0x000fe4000001ff00 */
[----:B------:R-:W-:Y:S02]  /*2d80*/  CS2R R6, SRZ ;  /* 0x0000000000067805 */ /* 0x000fe4000001ff00 */
[----:B--2---:R-:W-:Y:S01]  /*2d90*/  CS2R R4, SRZ ;  /* 0x0000000000047805 */ /* 0x004fe2000001ff00 */
[----:B------:R-:W-:Y:S06]  /*2da0*/  @P0 BRA `(.L_x_48) ;  /* 0x0000000000840947 */ /* 0x000fec0003800000 */
[----:B------:R-:W-:-:S13]  /*2db0*/  ISETP.NE.AND P1, PT, R101, 0x3, PT ;  /* 0x000000036500780c */ /* 0x000fda0003f25270 */
[----:B------:R-:W-:Y:S05]  /*2dc0*/  @!P1 BRA `(.L_x_49) ;  /* 0x0000000000049947 */ /* 0x000fea0003800000 */
[----:B------:R-:W-:Y:S01]  /*2dd0*/  BPT.TRAP 0x1 ;  /* 0x000000040000795c */ /* 0x000fe20000300000 */
.L_x_49:
[----:B------:R-:W-:Y:S01]  /*2de0*/  SHF.L.U32 R4, R89, 0x1f, RZ ;  /* 0x0000001f59047819 */ /* 0x000fe200000006ff */
[----:B------:R-:W-:Y:S01]  /*2df0*/  BSSY B1, `(.L_x_50) ;  /* 0x0000005000017945 */ /* 0x000fe20003800000 */
[----:B------:R-:W-:Y:S01]  /*2e00*/  IMAD.MOV.U32 R3, RZ, RZ, 0x1 ;  /* 0x00000001ff037424 */ /* 0x000fe200078e00ff */
[----:B------:R-:W-:Y:S01]  /*2e10*/  MOV R10, RZ ;  /* 0x000000ff000a7202 */ /* 0x000fe20000000f00 */
[----:B------:R-:W2:Y:S02]  /*2e20*/  SYNCS.PHASECHK.TRANS64.TRYWAIT P1, [UR52+0x40], R4 ;  /* 0x00004004ff0075a7 */ /* 0x000ea40008020174 */
[----:B--2---:R-:W-:Y:S05]  /*2e30*/  @!P1 BRA `(.L_x_51) ;  /* 0x0000005000449947 */ /* 0x004fea0003800000 */
.L_x_165:
[----:B------:R-:W-:Y:S05]  /*2e40*/  BSYNC B1 ;  /* 0x0000000000017941 */ /* 0x000fea0003800000 */
.L_x_50:
[----:B------:R-:W-:Y:S02]  /*2e50*/  CS2R R8, SRZ ;  /* 0x0000000000087805 */ /* 0x000fe4000001ff00 */
[----:B------:R-:W-:Y:S02]  /*2e60*/  CS2R R6, SRZ ;  /* 0x0000000000067805 */ /* 0x000fe4000001ff00 */
[----:B--2---:R-:W-:Y:S01]  /*2e70*/  CS2R R4, SRZ ;  /* 0x0000000000047805 */ /* 0x004fe2000001ff00 */
[----:B------:R-:W-:Y:S06]  /*2e80*/  @P3 BRA `(.L_x_48) ;  /* 0x00000000004c3947 */ /* 0x000fec0003800000 */
[C---:B------:R-:W-:Y:S01]  /*2e90*/  IMAD.SHL.U32 R4, R18.reuse, 0x10, RZ ;  /* 0x0000001012047824 */ /* 0x040fe200078e00ff */
[----:B------:R-:W-:Y:S01]  /*2ea0*/  SHF.R.U32.HI R7, RZ, 0x1, R18 ;  /* 0x00000001ff077819 */ /* 0x000fe20000011612 */
[C---:B------:R-:W-:Y:S01]  /*2eb0*/  IMAD.SHL.U32 R5, R18.reuse, 0x20, RZ ;  /* 0x0000002012057824 */ /* 0x040fe200078e00ff */
[C---:B------:R-:W-:Y:S01]  /*2ec0*/  LOP3.LUT P1, RZ, R18.reuse, 0x4, RZ, 0xc0, !PT ;  /* 0x0000000412ff7812 */ /* 0x040fe2000782c0ff */
[----:B------:R-:W-:Y:S01]  /*2ed0*/  IMAD.SHL.U32 R9, R18, 0x4, RZ ;  /* 0x0000000412097824 */ /* 0x000fe200078e00ff */
[----:B------:R-:W-:Y:S01]  /*2ee0*/  LOP3.LUT R4, R4, 0xe00, RZ, 0xc0, !PT ;  /* 0x00000e0004047812 */ /* 0x000fe200078ec0ff */
[----:B------:R-:W-:Y:S05]  /*2ef0*/  WARPSYNC.ALL ;  /* 0x0000000000007948 */ /* 0x000fea0003800000 */
[----:B------:R-:W-:-:S02]  /*2f00*/  LOP3.LUT R6, R5, 0xc0, RZ, 0xc0, !PT ;  /* 0x000000c005067812 */ /* 0x000fc400078ec0ff */
[----:B------:R-:W-:Y:S02]  /*2f10*/  LOP3.LUT R4, R4, 0x20, R5, 0xf8, !PT ;  /* 0x0000002004047812 */ /* 0x000fe400078ef805 */
[----:B------:R-:W-:Y:S02]  /*2f20*/  LOP3.LUT R6, R6, 0x8, R7, 0xf8, !PT ;  /* 0x0000000806067812 */ /* 0x000fe400078ef807 */
[----:B------:R-:W-:Y:S02]  /*2f30*/  LOP3.LUT R4, R4, 0x100, R5, 0xf8, !PT ;  /* 0x0000010004047812 */ /* 0x000fe400078ef805 */
[----:B------:R-:W-:-:S04]  /*2f40*/  LOP3.LUT R9, R6, 0x18, R9, 0x78, !PT ;  /* 0x0000001806097812 */ /* 0x000fc800078e7809 */
[----:B------:R-:W-:-:S04]  /*2f50*/  LOP3.LUT R4, R4, R9, RZ, 0xfc, !PT ;  /* 0x0000000904047212 */ /* 0x000fc800078efcff */
[----:B------:R-:W-:-:S05]  /*2f60*/  LEA R4, R4, UR52, 0x1 ;  /* 0x0000003404047c11 */ /* 0x000fca000f8e08ff */
[C---:B------:R-:W-:Y:S02]  /*2f70*/  VIADD R5, R4.reuse, 0x200 ;  /* 0x0000020004057836 */ /* 0x040fe40000000000 */
[----:B------:R-:W-:Y:S02]  /*2f80*/  VIADD R8, R4, 0x220 ;  /* 0x0000022004087836 */ /* 0x000fe40000000000 */
[----:B------:R-:W-:Y:S02]  /*2f90*/  @P1 VIADD R8, R5, 0xffffffe0 ;  /* 0xffffffe005081836 */ /* 0x000fe40000000000 */
[----:B------:R-:W2:Y:S04]  /*2fa0*/  LDSM.16.M88.4 R4, [R4+0x200] ;  /* 0x000200000404783b */ /* 0x000ea80000000200 */
[----:B------:R-:W3:Y:S02]  /*2fb0*/  LDSM.16.M88.4 R8, [R8] ;  /* 0x000000000808783b */ /* 0x000ee40000000200 */
.L_x_48:
[----:B------:R-:W-:Y:S05]  /*2fc0*/  BSYNC B0 ;  /* 0x0000000000007941 */ /* 0x000fea0003800000 */
.L_x_47:
[C---:B-----5:R-:W-:Y:S01]  /*2fd0*/  FFMA R13, R91.reuse, R56, R102 ;  /* 0x000000385b0d7223 */ /* 0x060fe20000000066 */
[--C-:B--2---:R-:W-:Y:S02]  /*2fe0*/  HADD2.F32 R56, -RZ, R5.reuse.H0_H0 ;  /* 0x20000005ff387230 */ /* 0x104fe40000004100 */
[C---:B------:R-:W-:Y:S01]  /*2ff0*/  FFMA R15, R91.reuse, R58, R98 ;  /* 0x0000003a5b0f7223 */ /* 0x040fe20000000062 */
[--C-:B------:R-:W-:Y:S02]  /*3000*/  HADD2.F32 R14, -RZ, R4.reuse.H1_H1 ;  /* 0x30000004ff0e7230 */ /* 0x100fe40000004100 */
[----:B------:R-:W-:Y:S01]  /*3010*/  FFMA R57, R91, R57, R102 ;  /* 0x000000395b397223 */ /* 0x000fe20000000066 */
[----:B------:R-:W-:Y:S02]  /*3020*/  HADD2.F32 R12, -RZ, R4.H0_H0 ;  /* 0x20000004ff0c7230 */ /* 0x000fe40000004100 */
[----:B------:R-:W-:Y:S01]  /*3030*/  FFMA R23, R56, R96, R15 ;  /* 0x0000006038177223 */ /* 0x000fe2000000000f */
[----:B------:R-:W-:-:S02]  /*3040*/  HADD2.F32 R58, -RZ, R5.H1_H1 ;  /* 0x30000005ff3a7230 */ /* 0x000fc40000004100 */
[C-C-:B------:R-:W-:Y:S01]  /*3050*/  FFMA R59, R91.reuse, R59, R98.reuse ;  /* 0x0000003b5b3b7223 */ /* 0x140fe20000000062 */
[----:B------:R-:W-:Y:S01]  /*3060*/  FFMA R104, R14, R96, R57 ;  /* 0x000000600e687223 */ /* 0x000fe20000000039 */
[----:B------:R-:W-:Y:S02]  /*3070*/  HADD2.F32 R56, -RZ, R7.H0_H0 ;  /* 0x20000007ff387230 */ /* 0x000fe40000004100 */
[C---:B------:R-:W-:Y:S01]  /*3080*/  FFMA R15, R91.reuse, R62, R98 ;  /* 0x0000003e5b0f7223 */ /* 0x040fe20000000062 */
[--C-:B------:R-:W-:Y:S02]  /*3090*/  HADD2.F32 R14, -RZ, R6.reuse.H1_H1 ;  /* 0x30000006ff0e7230 */ /* 0x100fe40000004100 */
[----:B------:R-:W-:Y:S01]  /*30a0*/  FFMA R61, R91, R61, R102 ;  /* 0x0000003d5b3d7223 */ /* 0x000fe20000000066 */
[-C--:B------:R-:W-:Y:S01]  /*30b0*/  FFMA R21, R12, R96.reuse, R13 ;  /* 0x000000600c157223 */ /* 0x080fe2000000000d */
[----:B------:R-:W-:Y:S01]  /*30c0*/  FFMA R106, R58, R96, R59 ;  /* 0x000000603a6a7223 */ /* 0x000fe2000000003b */
[----:B------:R-:W-:-:S02]  /*30d0*/  HADD2.F32 R12, -RZ, R6.H0_H0 ;  /* 0x20000006ff0c7230 */ /* 0x000fc40000004100 */
[C---:B------:R-:W-:Y:S01]  /*30e0*/  FFMA R13, R91.reuse, R60, R102 ;  /* 0x0000003c5b0d7223 */ /* 0x040fe20000000066 */
[----:B------:R-:W-:Y:S02]  /*30f0*/  HADD2.F32 R58, -RZ, R7.H1_H1 ;  /* 0x30000007ff3a7230 */ /* 0x000fe40000004100 */
[-C--:B------:R-:W-:Y:S01]  /*3100*/  FFMA R59, R56, R96.reuse, R15 ;  /* 0x00000060383b7223 */ /* 0x080fe2000000000f */
[C-C-:B------:R-:W-:Y:S01]  /*3110*/  FFMA R63, R91.reuse, R63, R98.reuse ;  /* 0x0000003f5b3f7223 */ /* 0x140fe20000000062 */
[----:B------:R-:W-:Y:S01]  /*3120*/  FFMA R60, R14, R96, R61 ;  /* 0x000000600e3c7223 */ /* 0x000fe2000000003d */
[----:B---3--:R-:W-:Y:S02]  /*3130*/  HADD2.F32 R56, -RZ, R9.H0_H0 ;  /* 0x20000009ff387230 */ /* 0x008fe40000004100 */
        /* <DEDUP_REMOVED lines=9> */
[C---:B------:R-:W-:Y:S01]  /*31d0*/  FFMA R67, R91.reuse, R67, R98 ;  /* 0x000000435b437223 */ /* 0x040fe20000000062 */
[-C--:B------:R-:W-:Y:S01]  /*31e0*/  FFMA R64, R14, R96.reuse, R65 ;  /* 0x000000600e407223 */ /* 0x080fe20000000041 */
[----:B------:R-:W-:Y:S02]  /*31f0*/  IMAD.SHL.U32 R56, R18, 0x20, RZ ;  /* 0x0000002012387824 */ /* 0x000fe400078e00ff */
[-C--:B------:R-:W-:Y:S01]  /*3200*/  FFMA R61, R12, R96.reuse, R13 ;  /* 0x000000600c3d7223 */ /* 0x080fe2000000000d */
[----:B------:R-:W-:Y:S02]  /*3210*/  IMAD.SHL.U32 R14, R18, 0x10, RZ ;  /* 0x00000010120e7824 */ /* 0x000fe400078e00ff */
[----:B------:R-:W-:Y:S01]  /*3220*/  FFMA R58, R58, R96, R67 ;  /* 0x000000603a3a7223 */ /* 0x000fe20000000043 */
[C---:B------:R-:W-:Y:S01]  /*3230*/  FFMA R13, R91.reuse, R68, R102 ;  /* 0x000000445b0d7223 */ /* 0x040fe20000000066 */
[--C-:B------:R-:W-:Y:S01]  /*3240*/  HADD2.F32 R12, -RZ, R10.reuse.H0_H0 ;  /* 0x2000000aff0c7230 */ /* 0x100fe20000004100 */
[----:B------:R-:W-:Y:S01]  /*3250*/  SHF.R.U32.HI R68, RZ, 0x1, R18 ;  /* 0x00000001ff447819 */ /* 0x000fe20000011612 */
[C---:B------:R-:W-:Y:S01]  /*3260*/  FFMA R69, R91.reuse, R69, R102 ;  /* 0x000000455b457223 */ /* 0x040fe20000000066 */
[----:B------:R-:W-:Y:S01]  /*3270*/  LOP3.LUT R67, R56, 0xc0, RZ, 0xc0, !PT ;  /* 0x000000c038437812 */ /* 0x000fe200078ec0ff */
[----:B------:R-:W-:Y:S01]  /*3280*/  FFMA R71, R91, R71, R98 ;  /* 0x000000475b477223 */ /* 0x000fe20000000062 */
[----:B------:R-:W-:Y:S01]  /*3290*/  LOP3.LUT R15, R14, 0xe00, RZ, 0xc0, !PT ;  /* 0x00000e000e0f7812 */ /* 0x000fe200078ec0ff */
[----:B------:R-:W-:Y:S01]  /*32a0*/  FFMA R65, R12, R96, R13 ;  /* 0x000000600c417223 */ /* 0x000fe2000000000d */
[----:B------:R-:W-:Y:S01]  /*32b0*/  LOP3.LUT R67, R67, 0x8, R68, 0xf8, !PT ;  /* 0x0000000843437812 */ /* 0x000fe200078ef844 */
[----:B------:R-:W-:Y:S01]  /*32c0*/  HADD2.F32 R14, -RZ, R10.H1_H1 ;  /* 0x3000000aff0e7230 */ /* 0x000fe20000004100 */
[----:B------:R-:W-:Y:S01]  /*32d0*/  LOP3.LUT R15, R15, 0x20, R56, 0xf8, !PT ;  /* 0x000000200f0f7812 */ /* 0x000fe200078ef838 */
[----:B------:R-:W-:Y:S01]  /*32e0*/  FFMA R13, R91, R70, R98 ;  /* 0x000000465b0d7223 */ /* 0x000fe20000000062 */
[C---:B------:R-:W-:Y:S01]  /*32f0*/  LOP3.LUT R12, R18.reuse, 0xff, RZ, 0xc0, !PT ;  /* 0x000000ff120c7812 */ /* 0x040fe200078ec0ff */
[----:B------:R-:W-:Y:S05]  /*3300*/  WARPSYNC.ALL ;  /* 0x0000000000007948 */ /* 0x000fea0003800000 */
[----:B------:R-:W-:Y:S01]  /*3310*/  SHF.L.U32 R68, R18, 0x2, RZ ;  /* 0x0000000212447819 */ /* 0x000fe200000006ff */
[----:B------:R-:W-:Y:S01]  /*3320*/  VIADD R12, R12, 0x1f ;  /* 0x0000001f0c0c7836 */ /* 0x000fe20000000000 */
[----:B------:R-:W-:Y:S01]  /*3330*/  LOP3.LUT R15, R15, 0x100, R56, 0xf8, !PT ;  /* 0x000001000f0f7812 */ /* 0x000fe200078ef838 */
[--C-:B------:R-:W-:Y:S01]  /*3340*/  HADD2.F32 R56, -RZ, R11.reuse.H1_H1 ;  /* 0x3000000bff387230 */ /* 0x100fe20000004100 */
[----:B------:R-:W-:Y:S01]  /*3350*/  LOP3.LUT R70, R67, 0x18, R68, 0x78, !PT ;  /* 0x0000001843467812 */ /* 0x000fe200078e7844 */
[-C--:B------:R-:W-:Y:S01]  /*3360*/  FFMA R66, R14, R96.reuse, R69 ;  /* 0x000000600e427223 */ /* 0x080fe20000000045 */
[----:B------:R-:W-:Y:S01]  /*3370*/  HADD2.F32 R14, -RZ, R11.H0_H0 ;  /* 0x2000000bff0e7230 */ /* 0x000fe20000004100 */
[----:B------:R-:W-:Y:S01]  /*3380*/  ISETP.GT.U32.AND P1, PT, R12, 0x3e, PT ;  /* 0x0000003e0c00780c */ /* 0x000fe20003f24070 */
[----:B------:R-:W-:Y:S01]  /*3390*/  FFMA R68, R56, R96, R71 ;  /* 0x0000006038447223 */ /* 0x000fe20000000047 */
[----:B------:R-:W-:Y:S01]  /*33a0*/  LOP3.LUT R15, R15, R70, RZ, 0xfc, !PT ;  /* 0x000000460f0f7212 */ /* 0x000fe200078efcff */
[----:B------:R-:W-:Y:S01]  /*33b0*/  IMAD.MOV.U32 R56, RZ, RZ, 0x20 ;  /* 0x00000020ff387424 */ /* 0x000fe200078e00ff */
[----:B------:R-:W-:Y:S01]  /*33c0*/  F2FP.RELU.F16.F32.PACK_AB R12, R104, R21 ;  /* 0x00000015680c723e */ /* 0x000fe200000008ff */
[----:B------:R-:W-:Y:S01]  /*33d0*/  FFMA R67, R14, R96, R13 ;  /* 0x000000600e437223 */ /* 0x000fe2000000000d */
[----:B------:R-:W-:Y:S01]  /*33e0*/  LOP3.LUT P2, RZ, R18, 0x4, RZ, 0xc0, !PT ;  /* 0x0000000412ff7812 */ /* 0x000fe2000784c0ff */
[----:B------:R-:W-:Y:S01]  /*33f0*/  BSSY B0, `(.L_x_52) ;  /* 0x000001c000007945 */ /* 0x000fe20003800000 */
[----:B------:R-:W-:-:S02]  /*3400*/  LEA R21, R15, UR52, 0x1 ;  /* 0x000000340f157c11 */ /* 0x000fc4000f8e08ff */
[----:B------:R-:W-:Y:S02]  /*3410*/  F2FP.RELU.F16.F32.PACK_AB R14, R60, R57 ;  /* 0x000000393c0e723e */ /* 0x000fe400000008ff */
[----:B------:R-:W-:Y:S01]  /*3420*/  F2FP.RELU.F16.F32.PACK_AB R60, R64, R61 ;  /* 0x0000003d403c723e */ /* 0x000fe200000008ff */
[----:B------:R-:W-:Y:S01]  /*3430*/  VIADD R64, R21, 0x200 ;  /* 0x0000020015407836 */ /* 0x000fe20000000000 */
[----:B------:R-:W-:Y:S02]  /*3440*/  SEL R56, R56, 0xffffffe0, !P2 ;  /* 0xffffffe038387807 */ /* 0x000fe40005000000 */
[----:B------:R-:W-:Y:S02]  /*3450*/  F2FP.RELU.F16.F32.PACK_AB R13, R106, R23 ;  /* 0x000000176a0d723e */ /* 0x000fe400000008ff */
[----:B------:R-:W-:Y:S01]  /*3460*/  F2FP.RELU.F16.F32.PACK_AB R15, R62, R59 ;  /* 0x0000003b3e0f723e */ /* 0x000fe200000008ff */
[----:B------:R-:W-:Y:S01]  /*3470*/  IMAD.IADD R23, R64, 0x1, R56 ;  /* 0x0000000140177824 */ /* 0x000fe200078e0238 */
[----:B------:R-:W-:-:S02]  /*3480*/  F2FP.RELU.F16.F32.PACK_AB R61, R58, R63 ;  /* 0x0000003f3a3d723e */ /* 0x000fc400000008ff */
[----:B------:R-:W-:Y:S01]  /*3490*/  F2FP.RELU.F16.F32.PACK_AB R62, R66, R65 ;  /* 0x00000041423e723e */ /* 0x000fe200000008ff */
[----:B------:R2:W-:Y:S01]  /*34a0*/  STSM.16.M88.4 [R21+0x200], R12 ;  /* 0x0002000c15007844 */ /* 0x0005e20000000200 */
[----:B------:R-:W-:-:S05]  /*34b0*/  F2FP.RELU.F16.F32.PACK_AB R63, R68, R67 ;  /* 0x00000043443f723e */ /* 0x000fca00000008ff */
[----:B------:R2:W-:Y:S01]  /*34c0*/  STSM.16.M88.4 [R23], R60 ;  /* 0x0000003c17007844 */ /* 0x0005e20000000200 */
[----:B------:R-:W-:Y:S01]  /*34d0*/  @!PT LDS RZ, [RZ] ;  /* 0x00000000fffff984 */ /* 0x000fe20000000800 */
[----:B------:R-:W-:Y:S01]  /*34e0*/  @!PT LDS RZ, [RZ] ;  /* 0x00000000fffff984 */ /* 0x000fe20000000800 */
[----:B------:R-:W-:Y:S01]  /*34f0*/  @!PT LDS RZ, [RZ] ;  /* 0x00000000fffff984 */ /* 0x000fe20000000800 */
[----:B------:R-:W-:Y:S01]  /*3500*/  @!PT LDS RZ, [RZ] ;  /* 0x00000000fffff984 */ /* 0x000fe20000000800 */
[----:B------:R3:W-:Y:S06]  /*3510*/  MEMBAR.ALL.CTA ;  /* 0x0000000000007992 */ /* 0x0007ec0000008000 */
[----:B---3--:R-:W3:Y:S02]  /*3520*/  FENCE.VIEW.ASYNC.S ;  /* 0x00000000000073c6 */ /* 0x008ee40000000000 */
[----:B---3--:R-:W-:Y:S06]  /*3530*/  BAR.SYNC.DEFER_BLOCKING 0x1, 0x100 ;  /* 0x0044000000007b1d */ /* 0x008fec0000010000 */
[----:B------:R-:W-:Y:S05]  /*3540*/  @P1 BRA `(.L_x_53) ;  /* 0x0000000000181947 */ /* 0x000fea0003800000 */
[----:B------:R-:W-:Y:S02]  /*3550*/  UIADD3 UR4, UP0, UR54, 0x4f0, URZ ;  /* 0x000004f036047890 */ /* 0x000fe4000ff1e03f */
[----:B------:R-:W-:Y:S02]  /*3560*/  UIADD3 UR44, UR52, 0x200, URZ ;  /* 0x00000200342c7890 */ /* 0x000fe4000fffe03f */
[----:B------:R-:W-:-:S09]  /*3570*/  UIADD3.X UR5, URZ, UR55, URZ, UP0, !UPT ;  /* 0x000000373f057290 */ /* 0x000fd200087fe43f */
[----:B------:R3:W-:Y:S01]  /*3580*/  UTMASTG.3D [UR44], [UR4] ;  /* 0x0000002c040073b5 */ /* 0x0007e20008010000 */
[----:B------:R0:W-:Y:S01]  /*3590*/  UTMACMDFLUSH ;  /* 0x00000000000079b7 */ /* 0x0001e20000000000 */
[----:B---3--:R-:W-:-:S04]  /*35a0*/  DEPBAR.LE SB0, 0x1 ;  /* 0x000080400000791a */ /* 0x008fc80000000000 */
.L_x_53:
[----:B------:R-:W-:Y:S05]  /*35b0*/  BSYNC B0 ;  /* 0x0000000000007941 */ /* 0x000fea0003800000 */
.L_x_52:
[----:B------:R-:W-:Y:S01]  /*35c0*/  BAR.SYNC.DEFER_BLOCKING 0x1, 0x100 ;  /* 0x0044000000007b1d */ /* 0x000fe20000010000 */
[----:B------:R-:W-:-:S13]  /*35d0*/  ISETP.NE.AND P4, PT, RZ, UR43, PT ;  /* 0x0000002bff007c0c */ /* 0x000fda000bf85270 */
[----:B------:R-:W-:Y:S05]  /*35e0*/  @!P4 BRA `(.L_x_54) ;  /* 0x000000000034c947 */ /* 0x000fea0003800000 */
[----:B------:R-:W-:Y:S04]  /*35f0*/  BSSY B0, `(.L_x_55) ;  /* 0x0000009000007945 */ /* 0x000fe80003800000 */
[----:B------:R-:W-:Y:S05]  /*3600*/  @P0 BRA `(.L_x_56) ;  /* 0x00000000001c0947 */ /* 0x000fea0003800000 */
[----:B------:R-:W-:-:S13]  /*3610*/  ISETP.NE.AND P4, PT, R101, 0x3, PT ;  /* 0x000000036500780c */ /* 0x000fda0003f85270 */
[----:B------:R-:W-:Y:S05]  /*3620*/  @!P4 BRA `(.L_x_57) ;  /* 0x000000000004c947 */ /* 0x000fea0003800000 */
[----:B------:R-:W-:Y:S01]  /*3630*/  BPT.TRAP 0x1 ;  /* 0x000000040000795c */ /* 0x000fe20000300000 */
.L_x_57:
[----:B------:R-:W-:-:S04]  /*3640*/  ULEA UR4, UR42, UR52, 0x3 ;  /* 0x000000342a047291 */ /* 0x000fc8000f8e183f */
[----:B------:R-:W-:-:S04]  /*3650*/  UIADD3 UR4, UR4, 0x60, URZ ;  /* 0x0000006004047890 */ /* 0x000fc8000fffe03f */
[----:B------:R-:W-:-:S09]  /*3660*/  UPRMT UR4, UR51, 0x654, UR4 ;  /* 0x0000065433047896 */ /* 0x000fd20008000004 */
[----:B------:R-:W-:Y:S03]  /*3670*/  SYNCS.ARRIVE.TRANS64.RED.A1T0 RZ, [UR4], RZ ;  /* 0x000000ffffff79a7 */ /* 0x000fe60008100404 */
.L_x_56:
[----:B------:R-:W-:Y:S05]  /*3680*/  BSYNC B0 ;  /* 0x0000000000007941 */ /* 0x000fea0003800000 */
.L_x_55:
[----:B------:R-:W-:-:S04]  /*3690*/  UIADD3 UR42, UR42, 0x1, URZ ;  /* 0x000000012a2a7890 */ /* 0x000fc8000fffe03f */
[----:B------:R-:W-:-:S04]  /*36a0*/  UISETP.NE.AND UP0, UPT, UR42, 0x4, UPT ;  /* 0x000000042a00788c */ /* 0x000fc8000bf05270 */
[----:B------:R-:W-:-:S12]  /*36b0*/  USEL UR42, UR42, URZ, UP0 ;  /* 0x0000003f2a2a7287 */ /* 0x000fd80008000000 */
.L_x_54:
[----:B------:R-:W-:Y:S04]  /*36c0*/  BSSY B0, `(.L_x_58) ;  /* 0x0000014000007945 */ /* 0x000fe80003800000 */
[----:B------:R-:W-:Y:S05]  /*36d0*/  @P0 BRA `(.L_x_59) ;  /* 0x0000000000480947 */ /* 0x000fea0003800000 */
[----:B------:R-:W-:-:S13]  /*36e0*/  ISETP.NE.AND P4, PT, R101, 0x3, PT ;  /* 0x000000036500780c */ /* 0x000fda0003f85270 */
[----:B------:R-:W-:Y:S05]  /*36f0*/  @!P4 BRA `(.L_x_60) ;  /* 0x000000000004c947 */ /* 0x000fea0003800000 */
[----:B------:R-:W-:Y:S01]  /*3700*/  BPT.TRAP 0x1 ;  /* 0x000000040000795c */ /* 0x000fe20000300000 */
.L_x_60:
[C---:B--2---:R-:W-:Y:S01]  /*3710*/  LEA R14, R3.reuse, UR52, 0x3 ;  /* 0x00000034030e7c11 */ /* 0x044fe2000f8e18ff */
[----:B------:R-:W-:Y:S01]  /*3720*/  @!P3 IMAD R12, R3, 0x2000, R64 ;  /* 0x00002000030cb824 */ /* 0x000fe200078e0240 */
[----:B------:R-:W-:Y:S01]  /*3730*/  SHF.L.U32 R15, R89, 0x1f, RZ ;  /* 0x0000001f590f7819 */ /* 0x000fe200000006ff */
[----:B------:R-:W-:Y:S01]  /*3740*/  BSSY B1, `(.L_x_61) ;  /* 0x0000007000017945 */ /* 0x000fe20003800000 */
[----:B------:R-:W-:Y:S01]  /*3750*/  PLOP3.LUT P5, PT, PT, PT, PT, 0x8, 0x0 ;  /* 0x000000000000781c */ /* 0x000fe20003fae170 */
[----:B------:R-:W-:Y:S01]  /*3760*/  @!P3 VIADD R13, R12, 0x20 ;  /* 0x000000200c0db836 */ /* 0x000fe20000000000 */
[----:B------:R-:W2:Y:S01]  /*3770*/  SYNCS.PHASECHK.TRANS64.TRYWAIT P4, [R14+URZ+0x40], R15 ;  /* 0x0000400f0e0075a7 */ /* 0x000ea2000808017f */
[----:B------:R-:W-:-:S13]  /*3780*/  @!P3 PLOP3.LUT P5, PT, P2, PT, PT, 0x80, 0x0 ;  /* 0x000000000000b81c */ /* 0x000fda00017af070 */
[----:B------:R-:W-:Y:S01]  /*3790*/  @P5 VIADD R13, R12, 0xffffffe0 ;  /* 0xffffffe00c0d5836 */ /* 0x000fe20000000000 */
[----:B--2---:R-:W-:Y:S06]  /*37a0*/  @!P4 BRA `(.L_x_62) ;  /* 0x000000480000c947 */ /* 0x004fec0003800000 */
.L_x_166:
[----:B------:R-:W-:Y:S05]  /*37b0*/  BSYNC B1 ;  /* 0x0000000000017941 */ /* 0x000fea0003800000 */
.L_x_61:
[----:B------:R-:W-:Y:S05]  /*37c0*/  @!P3 WARPSYNC.ALL ;  /* 0x000000000000b948 */ /* 0x000fea0003800000 */
[----:B------:R3:W4:Y:S01]  /*37d0*/  @!P3 LDSM.16.M88.4 R4, [R12] ;  /* 0x000000000c04b83b */ /* 0x0007220000000200 */
[----:B------:R-:W-:-:S03]  /*37e0*/  IADD3 R3, R3, 0x1, RZ ;  /* 0x0000000103037810 */ /* 0x000fc60007ffe0ff */
[----:B------:R3:W1:Y:S04]  /*37f0*/  @!P3 LDSM.16.M88.4 R8, [R13] ;  /* 0x000000000d08b83b */ /* 0x0006680000000200 */
.L_x_59:
[----:B------:R-:W-:Y:S05]  /*3800*/  BSYNC B0 ;  /* 0x0000000000007941 */ /* 0x000fea0003800000 */
.L_x_58:
[C-C-:B--23--:R-:W-:Y:S01]  /*3810*/  FFMA R13, R91.reuse, R24, R20.reuse ;  /* 0x000000185b0d7223 */ /* 0x14cfe20000000014 */
[--C-:B----4-:R-:W-:Y:S02]  /*3820*/  HADD2.F32 R14, -RZ, R4.reuse.H1_H1 ;  /* 0x30000004ff0e7230 */ /* 0x110fe40000004100 */
[C---:B------:R-:W-:Y:S01]  /*3830*/  FFMA R25, R91.reuse, R25, R20 ;  /* 0x000000195b197223 */ /* 0x040fe20000000014 */
[C-C-:B------:R-:W-:Y:S01]  /*3840*/  FFMA R15, R91.reuse, R26, R100.reuse ;  /* 0x0000001a5b0f7223 */ /* 0x140fe20000000064 */
[--C-:B------:R-:W-:Y:S02]  /*3850*/  HADD2.F32 R24, -RZ, R5.reuse.H0_H0 ;  /* 0x20000005ff187230 */ /* 0x100fe40000004100 */
[----:B------:R-:W-:Y:S01]  /*3860*/  FFMA R27, R91, R27, R100 ;  /* 0x0000001b5b1b7223 */ /* 0x000fe20000000064 */
[----:B------:R-:W-:Y:S02]  /*3870*/  HADD2.F32 R12, -RZ, R4.H0_H0 ;  /* 0x20000004ff0c7230 */ /* 0x000fe40000004100 */
[----:B------:R-:W-:Y:S01]  /*3880*/  FFMA R25, R14, R96, R25 ;  /* 0x000000600e197223 */ /* 0x000fe20000000019 */
[----:B------:R-:W-:-:S02]  /*3890*/  HADD2.F32 R26, -RZ, R5.H1_H1 ;  /* 0x30000005ff1a7230 */ /* 0x000fc40000004100 */
[-C--:B------:R-:W-:Y:S01]  /*38a0*/  FFMA R14, R24, R96.reuse, R15 ;  /* 0x00000060180e7223 */ /* 0x080fe2000000000f */
[--C-:B------:R-:W-:Y:S02]  /*38b0*/  HADD2.F32 R24, -RZ, R6.reuse.H0_H0 ;  /* 0x20000006ff187230 */ /* 0x100fe40000004100 */
[----:B------:R-:W-:Y:S01]  /*38c0*/  FFMA R12, R12, R96, R13 ;  /* 0x000000600c0c7223 */ /* 0x000fe2000000000d */
[C---:B------:R-:W-:Y:S01]  /*38d0*/  FFMA R13, R91.reuse, R28, R20 ;  /* 0x0000001c5b0d7223 */ /* 0x040fe20000000014 */
[----:B------:R-:W-:Y:S01]  /*38e0*/  FFMA R27, R26, R96, R27 ;  /* 0x000000601a1b7223 */ /* 0x000fe2000000001b */
[C---:B------:R-:W-:Y:S01]  /*38f0*/  FFMA R15, R91.reuse, R30, R100 ;  /* 0x0000001e5b0f7223 */ /* 0x040fe20000000064 */
[----:B------:R-:W-:Y:S02]  /*3900*/  HADD2.F32 R26, -RZ, R6.H1_H1 ;  /* 0x30000006ff1a7230 */ /* 0x000fe40000004100 */
[----:B------:R-:W-:Y:S01]  /*3910*/  FFMA R29, R91, R29, R20 ;  /* 0x0000001d5b1d7223 */ /* 0x000fe20000000014 */
[----:B------:R-:W-:-:S02]  /*3920*/  HADD2.F32 R28, -RZ, R7.H0_H0 ;  /* 0x20000007ff1c7230 */ /* 0x000fc40000004100 */
[C---:B------:R-:W-:Y:S01]  /*3930*/  FFMA R31, R91.reuse, R31, R100 ;  /* 0x0000001f5b1f7223 */ /* 0x040fe20000000064 */
[----:B------:R-:W-:Y:S02]  /*3940*/  HADD2.F32 R30, -RZ, R7.H1_H1 ;  /* 0x30000007ff1e7230 */ /* 0x000fe40000004100 */
[-C--:B------:R-:W-:Y:S01]  /*3950*/  FFMA R23, R24, R96.reuse, R13 ;  /* 0x0000006018177223 */ /* 0x080fe2000000000d */
[-C--:B------:R-:W-:Y:S01]  /*3960*/  FFMA R24, R26, R96.reuse, R29 ;  /* 0x000000601a187223 */ /* 0x080fe2000000001d */
[----:B------:R-:W-:Y:S01]  /*3970*/  FFMA R26, R28, R96, R15 ;  /* 0x000000601c1a7223 */ /* 0x000fe2000000000f */
[C---:B------:R-:W-:Y:S01]  /*3980*/  FFMA R13, R91.reuse, R32, R20 ;  /* 0x000000205b0d7223 */ /* 0x040fe20000000014 */
[----:B------:R-:W-:Y:S01]  /*3990*/  FFMA R31, R30, R96, R31 ;  /* 0x000000601e1f7223 */ /* 0x000fe2000000001f */
[C---:B------:R-:W-:Y:S01]  /*39a0*/  FFMA R15, R91.reuse, R34, R100 ;  /* 0x000000225b0f7223 */ /* 0x040fe20000000064 */
[----:B-1----:R-:W-:Y:S02]  /*39b0*/  HADD2.F32 R30, -RZ, R8.H1_H1 ;  /* 0x30000008ff1e7230 */ /* 0x002fe40000004100 */
[----:B------:R-:W-:Y:S01]  /*39c0*/  FFMA R33, R91, R33, R20 ;  /* 0x000000215b217223 */ /* 0x000fe20000000014 */
[----:B------:R-:W-:-:S02]  /*39d0*/  HADD2.F32 R32, -RZ, R9.H0_H0 ;  /* 0x20000009ff207230 */ /* 0x000fc40000004100 */
[C---:B------:R-:W-:Y:S01]  /*39e0*/  FFMA R35, R91.reuse, R35, R100 ;  /* 0x000000235b237223 */ /* 0x040fe20000000064 */
[----:B------:R-:W-:Y:S02]  /*39f0*/  HADD2.F32 R28, -RZ, R8.H0_H0 ;  /* 0x20000008ff1c7230 */ /* 0x000fe40000004100 */
[-C--:B------:R-:W-:Y:S01]  /*3a00*/  FFMA R33, R30, R96.reuse, R33 ;  /* 0x000000601e217223 */ /* 0x080fe20000000021 */
[----:B------:R-:W-:Y:S02]  /*3a10*/  HADD2.F32 R34, -RZ, R9.H1_H1 ;  /* 0x30000009ff227230 */ /* 0x000fe40000004100 */
[-C--:B------:R-:W-:Y:S01]  /*3a20*/  FFMA R29, R32, R96.reuse, R15 ;  /* 0x00000060201d7223 */ /* 0x080fe2000000000f */
[--C-:B------:R-:W-:Y:S02]  /*3a30*/  HADD2.F32 R32, -RZ, R10.reuse.H0_H0 ;  /* 0x2000000aff207230 */ /* 0x100fe40000004100 */
[----:B------:R-:W-:Y:S01]  /*3a40*/  FFMA R28, R28, R96, R13 ;  /* 0x000000601c1c7223 */ /* 0x000fe2000000000d */
[C---:B------:R-:W-:Y:S01]  /*3a50*/  FFMA R13, R91.reuse, R36, R20 ;  /* 0x000000245b0d7223 */ /* 0x040fe20000000014 */
[----:B------:R-:W-:Y:S01]  /*3a60*/  FFMA R30, R34, R96, R35 ;  /* 0x00000060221e7223 */ /* 0x000fe20000000023 */
[----:B------:R-:W-:Y:S01]  /*3a70*/  FFMA R15, R91, R38, R100 ;  /* 0x000000265b0f7223 */ /* 0x000fe20000000064 */
[----:B------:R-:W-:-:S02]  /*3a80*/  HADD2.F32 R34, -RZ, R10.H1_H1 ;  /* 0x3000000aff227230 */ /* 0x000fc40000004100 */
[C---:B------:R-:W-:Y:S01]  /*3a90*/  FFMA R37, R91.reuse, R37, R20 ;  /* 0x000000255b257223 */ /* 0x040fe20000000014 */
[--C-:B------:R-:W-:Y:S02]  /*3aa0*/  HADD2.F32 R36, -RZ, R11.reuse.H0_H0 ;  /* 0x2000000bff247230 */ /* 0x100fe40000004100 */
[----:B------:R-:W-:Y:S01]  /*3ab0*/  FFMA R39, R91, R39, R100 ;  /* 0x000000275b277223 */ /* 0x000fe20000000064 */
[----:B------:R-:W-:Y:S02]  /*3ac0*/  HADD2.F32 R38, -RZ, R11.H1_H1 ;  /* 0x3000000bff267230 */ /* 0x000fe40000004100 */
[-C--:B------:R-:W-:Y:S01]  /*3ad0*/  FFMA R13, R32, R96.reuse, R13 ;  /* 0x00000060200d7223 */ /* 0x080fe2000000000d */
[-C--:B------:R-:W-:Y:S01]  /*3ae0*/  FFMA R32, R34, R96.reuse, R37 ;  /* 0x0000006022207223 */ /* 0x080fe20000000025 */
[----:B------:R-:W-:Y:S01]  /*3af0*/  FFMA R15, R36, R96, R15 ;  /* 0x00000060240f7223 */ /* 0x000fe2000000000f */
[----:B------:R-:W-:Y:S01]  /*3b00*/  F2FP.RELU.F16.F32.PACK_AB R36, R25, R12 ;  /* 0x0000000c1924723e */ /* 0x000fe200000008ff */
[----:B------:R-:W-:Y:S01]  /*3b10*/  FFMA R34, R38, R96, R39 ;  /* 0x0000006026227223 */ /* 0x000fe20000000027 */
[----:B------:R-:W-:Y:S01]  /*3b20*/  F2FP.RELU.F16.F32.PACK_AB R37, R27, R14 ;  /* 0x0000000e1b25723e */ /* 0x000fe200000008ff */
[----:B------:R-:W-:Y:S05]  /*3b30*/  WARPSYNC.ALL ;  /* 0x0000000000007948 */ /* 0x000fea0003800000 */
[----:B------:R-:W-:Y:S01]  /*3b40*/  F2FP.RELU.F16.F32.PACK_AB R38, R24, R23 ;  /* 0x000000171826723e */ /* 0x000fe200000008ff */
[----:B------:R-:W-:Y:S01]  /*3b50*/  BSSY B0, `(.L_x_63) ;  /* 0x000001a000007945 */ /* 0x000fe20003800000 */
[----:B------:R-:W-:-:S02]  /*3b60*/  F2FP.RELU.F16.F32.PACK_AB R39, R31, R26 ;  /* 0x0000001a1f27723e */ /* 0x000fc400000008ff */
[----:B------:R-:W-:Y:S02]  /*3b70*/  F2FP.RELU.F16.F32.PACK_AB R29, R30, R29 ;  /* 0x0000001d1e1d723e */ /* 0x000fe400000008ff */
[----:B------:R-:W-:Y:S01]  /*3b80*/  F2FP.RELU.F16.F32.PACK_AB R28, R33, R28 ;  /* 0x0000001c211c723e */ /* 0x000fe200000008ff */
[----:B------:R1:W-:Y:S01]  /*3b90*/  STSM.16.M88.4 [R21+0x2200], R36 ;  /* 0x0022002415007844 */ /* 0x0003e20000000200 */
[----:B------:R-:W-:Y:S02]  /*3ba0*/  F2FP.RELU.F16.F32.PACK_AB R30, R32, R13 ;  /* 0x0000000d201e723e */ /* 0x000fe400000008ff */
[----:B------:R-:W-:Y:S02]  /*3bb0*/  F2FP.RELU.F16.F32.PACK_AB R31, R34, R15 ;  /* 0x0000000f221f723e */ /* 0x000fe400000008ff */
[----:B------:R-:W-:-:S05]  /*3bc0*/  IADD3 R12, R56, 0x2200, R21 ;  /* 0x00002200380c7810 */ /* 0x000fca0007ffe015 */
[----:B------:R1:W-:Y:S01]  /*3bd0*/  STSM.16.M88.4 [R12], R28 ;  /* 0x0000001c0c007844 */ /* 0x0003e20000000200 */
[----:B------:R-:W-:Y:S01]  /*3be0*/  @!PT LDS RZ, [RZ] ;  /* 0x00000000fffff984 */ /* 0x000fe20000000800 */
[----:B------:R-:W-:Y:S01]  /*3bf0*/  @!PT LDS RZ, [RZ] ;  /* 0x00000000fffff984 */ /* 0x000fe20000000800 */
[----:B------:R-:W-:Y:S01]  /*3c00*/  @!PT LDS RZ, [RZ] ;  /* 0x00000000fffff984 */ /* 0x000fe20000000800 */
[----:B------:R-:W-:Y:S01]  /*3c10*/  @!PT LDS RZ, [RZ] ;  /* 0x00000000fffff984 */ /* 0x000fe20000000800 */
[----:B------:R2:W-:Y:S06]  /*3c20*/  MEMBAR.ALL.CTA ;  /* 0x0000000000007992 */ /* 0x0005ec0000008000 */
[----:B--2---:R-:W2:Y:S02]  /*3c30*/  FENCE.VIEW.ASYNC.S ;  /* 0x00000000000073c6 */ /* 0x004ea40000000000 */
[----:B--2---:R-:W-:Y:S06]  /*3c40*/  BAR.SYNC.DEFER_BLOCKING 0x1, 0x100 ;  /* 0x0044000000007b1d */ /* 0x004fec0000010000 */
[----:B------:R-:W-:Y:S05]  /*3c50*/  @P1 BRA `(.L_x_64) ;  /* 0x0000000000241947 */ /* 0x000fea0003800000 */
[----:B------:R-:W-:Y:S02]  /*3c60*/  UIADD3 UR8, UP0, UR54, 0x4f0, URZ ;  /* 0x000004f036087890 */ /* 0x000fe4000ff1e03f */
[----:B------:R-:W-:Y:S02]  /*3c70*/  UIADD3 UR6, UR46, 0x80, URZ ;  /* 0x000000802e067890 */ /* 0x000fe4000fffe03f */
[----:B------:R-:W-:Y:S02]  /*3c80*/  UIADD3 UR4, UR52, 0x2200, URZ ;  /* 0x0000220034047890 */ /* 0x000fe4000fffe03f */
[----:B------:R-:W-:Y:S01]  /*3c90*/  UIADD3.X UR9, URZ, UR55, URZ, UP0, !UPT ;  /* 0x000000373f097290 */ /* 0x000fe200087fe43f */
[----:B------:R-:W-:Y:S01]  /*3ca0*/  UMOV UR5, UR45 ;  /* 0x0000002d00057c82 */ /* 0x000fe20008000000 */
[----:B------:R-:W-:-:S07]  /*3cb0*/  UMOV UR7, UR47 ;  /* 0x0000002f00077c82 */ /* 0x000fce0008000000 */
[----:B------:R2:W-:Y:S01]  /*3cc0*/  UTMASTG.3D [UR4], [UR8] ;  /* 0x00000004080073b5 */ /* 0x0005e20008010000 */
[----:B------:R0:W-:Y:S01]  /*3cd0*/  UTMACMDFLUSH ;  /* 0x00000000000079b7 */ /* 0x0001e20000000000 */
[----:B--2---:R-:W-:-:S04]  /*3ce0*/  DEPBAR.LE SB0, 0x1 ;  /* 0x000080400000791a */ /* 0x004fc80000000000 */
.L_x_64:
[----:B------:R-:W-:Y:S05]  /*3cf0*/  BSYNC B0 ;  /* 0x0000000000007941 */ /* 0x000fea0003800000 */
.L_x_63:
[----:B------:R-:W-:Y:S06]  /*3d00*/  BAR.SYNC.DEFER_BLOCKING 0x1, 0x100 ;  /* 0x0044000000007b1d */ /* 0x000fec0000010000 */
[----:B------:R-:W-:Y:S04]  /*3d10*/  BSSY B0, `(.L_x_65) ;  /* 0x0000009000007945 */ /* 0x000fe80003800000 */
[----:B------:R-:W-:Y:S05]  /*3d20*/  @P0 BRA `(.L_x_66) ;  /* 0x00000000001c0947 */ /* 0x000fea0003800000 */
[----:B------:R-:W-:-:S13]  /*3d30*/  ISETP.NE.AND P4, PT, R101, 0x3, PT ;  /* 0x000000036500780c */ /* 0x000fda0003f85270 */
[----:B------:R-:W-:Y:S05]  /*3d40*/  @!P4 BRA `(.L_x_67) ;  /* 0x000000000004c947 */ /* 0x000fea0003800000 */
[----:B------:R-:W-:Y:S01]  /*3d50*/  BPT.TRAP 0x1 ;  /* 0x000000040000795c */ /* 0x000fe20000300000 */
.L_x_67:
[----:B------:R-:W-:-:S04]  /*3d60*/  ULEA UR4, UR42, UR52, 0x3 ;  /* 0x000000342a047291 */ /* 0x000fc8000f8e183f */
[----:B------:R-:W-:-:S04]  /*3d70*/  UIADD3 UR4, UR4, 0x60, URZ ;  /* 0x0000006004047890 */ /* 0x000fc8000fffe03f */
[----:B------:R-:W-:-:S09]  /*3d80*/  UPRMT UR4, UR51, 0x654, UR4 ;  /* 0x0000065433047896 */ /* 0x000fd20008000004 */
[----:B------:R-:W-:Y:S03]  /*3d90*/  SYNCS.ARRIVE.TRANS64.RED.A1T0 RZ, [UR4], RZ ;  /* 0x000000ffffff79a7 */ /* 0x000fe60008100404 */
.L_x_66:
[----:B------:R-:W-:Y:S05]  /*3da0*/  BSYNC B0 ;  /* 0x0000000000007941 */ /* 0x000fea0003800000 */
.L_x_65:
[----:B------:R-:W-:Y:S01]  /*3db0*/  UIADD3 UR42, UR42, 0x1, URZ ;  /* 0x000000012a2a7890 */ /* 0x000fe2000fffe03f */
[----:B------:R-:W-:Y:S01]  /*3dc0*/  BSSY B0, `(.L_x_68) ;  /* 0x000001c000007945 */ /* 0x000fe20003800000 */
[----:B-1----:R-:W-:Y:S02]  /*3dd0*/  IMAD.MOV.U32 R12, RZ, RZ, R89 ;  /* 0x000000ffff0c7224 */ /* 0x002fe400078e0059 */
[----:B------:R-:W-:-:S04]  /*3de0*/  UISETP.NE.AND UP0, UPT, UR42, 0x4, UPT ;  /* 0x000000042a00788c */ /* 0x000fc8000bf05270 */
[----:B------:R-:W-:Y:S01]  /*3df0*/  USEL UR42, UR42, URZ, UP0 ;  /* 0x0000003f2a2a7287 */ /* 0x000fe20008000000 */
[----:B------:R-:W-:Y:S11]  /*3e00*/  @P0 BRA `(.L_x_69) ;  /* 0x00000000005c0947 */ /* 0x000ff60003800000 */
[----:B------:R-:W-:-:S13]  /*3e10*/  ISETP.NE.AND P4, PT, R101, 0x3, PT ;  /* 0x000000036500780c */ /* 0x000fda0003f85270 */
[----:B------:R-:W-:Y:S05]  /*3e20*/  @!P4 BRA `(.L_x_70) ;  /* 0x000000000004c947 */ /* 0x000fea0003800000 */
[----:B------:R-:W-:Y:S01]  /*3e30*/  BPT.TRAP 0x1 ;  /* 0x000000040000795c */ /* 0x000fe20000300000 */
.L_x_70:
[C---:B------:R-:W-:Y:S01]  /*3e40*/  LEA R14, R3.reuse, UR52, 0x3 ;  /* 0x00000034030e7c11 */ /* 0x040fe2000f8e18ff */
[----:B------:R-:W-:Y:S01]  /*3e50*/  @!P3 IMAD R23, R3, 0x2000, R64 ;  /* 0x000020000317b824 */ /* 0x000fe200078e0240 */
[----:B------:R-:W-:Y:S01]  /*3e60*/  SHF.L.U32 R15, R89, 0x1f, RZ ;  /* 0x0000001f590f7819 */ /* 0x000fe200000006ff */
[----:B------:R-:W-:Y:S01]  /*3e70*/  BSSY B1, `(.L_x_71) ;  /* 0x0000008000017945 */ /* 0x000fe20003800000 */
[----:B------:R-:W-:Y:S01]  /*3e80*/  PLOP3.LUT P5, PT, PT, PT, PT, 0x8, 0x0 ;  /* 0x000000000000781c */ /* 0x000fe20003fae170 */
[----:B------:R-:W-:Y:S01]  /*3e90*/  @!P3 VIADD R12, R23, 0x20 ;  /* 0x00000020170cb836 */ /* 0x000fe20000000000 */
[----:B------:R-:W1:Y:S01]  /*3ea0*/  SYNCS.PHASECHK.TRANS64.TRYWAIT P4, [R14+URZ+0x40], R15 ;  /* 0x0000400f0e0075a7 */ /* 0x000e62000808017f */
[----:B------:R-:W-:-:S13]  /*3eb0*/  @!P3 PLOP3.LUT P5, PT, P2, PT, PT, 0x80, 0x0 ;  /* 0x000000000000b81c */ /* 0x000fda00017af070 */
[----:B------:R-:W-:-:S04]  /*3ec0*/  @P5 VIADD R12, R23, 0xffffffe0 ;  /* 0xffffffe0170c5836 */ /* 0x000fc80000000000 */
[----:B------:R-:W-:Y:S01]  /*3ed0*/  @!P3 IMAD.MOV.U32 R13, RZ, RZ, R12 ;  /* 0x000000ffff0db224 */ /* 0x000fe200078e000c */
[----:B-1----:R-:W-:Y:S06]  /*3ee0*/  @!P4 BRA `(.L_x_72) ;  /* 0x000000400044c947 */ /* 0x002fec0003800000 */
.L_x_167:
[----:B------:R-:W-:Y:S05]  /*3ef0*/  BSYNC B1 ;  /* 0x0000000000017941 */ /* 0x000fea0003800000 */
.L_x_71:
[----:B------:R-:W-:Y:S05]  /*3f00*/  @!P3 WARPSYNC.ALL ;  /* 0x000000000000b948 */ /* 0x000fea0003800000 */
[----:B------:R2:W3:Y:S01]  /*3f10*/  @!P3 LDSM.16.M88.4 R4, [R23] ;  /* 0x000000001704b83b */ /* 0x0004e20000000200 */
[----:B------:R-:W-:-:S03]  /*3f20*/  VIADD R3, R3, 0x1 ;  /* 0x0000000103037836 */ /* 0x000fc60000000000 */
[----:B------:R2:W4:Y:S02]  /*3f30*/  @!P3 LDSM.16.M88.4 R8, [R13] ;  /* 0x000000000d08b83b */ /* 0x0005240000000200 */
[----:B------:R-:W-:-:S04]  /*3f40*/  ISETP.NE.AND P4, PT, R3, 0x4, PT ;  /* 0x000000040300780c */ /* 0x000fc80003f85270 */
[----:B------:R-:W-:Y:S02]  /*3f50*/  SEL R12, RZ, 0x1, P4 ;  /* 0x00000001ff0c7807 */ /* 0x000fe40002000000 */
[----:B------:R-:W-:Y:S02]  /*3f60*/  SEL R3, R3, RZ, P4 ;  /* 0x000000ff03037207 */ /* 0x000fe40002000000 */
[----:B--2---:R-:W-:-:S07]  /*3f70*/  LOP3.LUT R12, R89, R12, RZ, 0x3c, !PT ;  /* 0x0000000c590c7212 */ /* 0x004fce00078e3cff */
.L_x_69:
[----:B------:R-:W-:Y:S05]  /*3f80*/  BSYNC B0 ;  /* 0x0000000000007941 */ /* 0x000fea0003800000 */
.L_x_68:
[--C-:B---3--:R-:W-:Y:S02]  /*3f90*/  HADD2.F32 R24, -RZ, R5.reuse.H0_H0 ;  /* 0x20000005ff187230 */ /* 0x108fe40000004100 */
[C---:B-1----:R-:W-:Y:S01]  /*3fa0*/  FFMA R15, R91.reuse, R74, R98 ;  /* 0x0000004a5b0f7223 */ /* 0x042fe20000000062 */
[----:B------:R-:W-:Y:S02]  /*3fb0*/  HADD2.F32 R26, -RZ, R5.H1_H1 ;  /* 0x30000005ff1a7230 */ /* 0x000fe40000004100 */
[C---:B------:R-:W-:Y:S01]  /*3fc0*/  FFMA R23, R91.reuse, R76, R102 ;  /* 0x0000004c5b177223 */ /* 0x040fe20000000066 */
[--C-:B------:R-:W-:Y:S02]  /*3fd0*/  HADD2.F32 R28, -RZ, R6.reuse.H0_H0 ;  /* 0x20000006ff1c7230 */ /* 0x100fe40000004100 */
[C---:B------:R-:W-:Y:S01]  /*3fe0*/  FFMA R75, R91.reuse, R75, R98 ;  /* 0x0000004b5b4b7223 */ /* 0x040fe20000000062 */
[----:B------:R-:W-:Y:S02]  /*3ff0*/  HADD2.F32 R30, -RZ, R6.H1_H1 ;  /* 0x30000006ff1e7230 */ /* 0x000fe40000004100 */
[----:B------:R-:W-:Y:S01]  /*4000*/  FFMA R77, R91, R77, R102 ;  /* 0x0000004d5b4d7223 */ /* 0x000fe20000000066 */
[-C--:B------:R-:W-:Y:S01]  /*4010*/  FFMA R15, R24, R96.reuse, R15 ;  /* 0x00000060180f7223 */ /* 0x080fe2000000000f */
[-C--:B------:R-:W-:Y:S01]  /*4020*/  FFMA R24, R26, R96.reuse, R75 ;  /* 0x000000601a187223 */ /* 0x080fe2000000004b */
[-C--:B------:R-:W-:Y:S01]  /*4030*/  FFMA R23, R28, R96.reuse, R23 ;  /* 0x000000601c177223 */ /* 0x080fe20000000017 */
[----:B------:R-:W-:Y:S01]  /*4040*/  FFMA R26, R30, R96, R77 ;  /* 0x000000601e1a7223 */ /* 0x000fe2000000004d */
[----:B------:R-:W-:-:S02]  /*4050*/  HADD2.F32 R28, -RZ, R7.H0_H0 ;  /* 0x20000007ff1c7230 */ /* 0x000fc40000004100 */
[C-C-:B------:R-:W-:Y:S01]  /*4060*/  FFMA R25, R91.reuse, R78, R98.reuse ;  /* 0x0000004e5b197223 */ /* 0x140fe20000000062 */
[----:B------:R-:W-:Y:S02]  /*4070*/  HADD2.F32 R30, -RZ, R7.H1_H1 ;  /* 0x30000007ff1e7230 */ /* 0x000fe40000004100 */
[C---:B------:R-:W-:Y:S01]  /*4080*/  FFMA R79, R91.reuse, R79, R98 ;  /* 0x0000004f5b4f7223 */ /* 0x040fe20000000062 */
[----:B----4-:R-:W-:Y:S02]  /*4090*/  HADD2.F32 R34, -RZ, R8.H1_H1 ;  /* 0x30000008ff227230 */ /* 0x010fe40000004100 */
[C-C-:B------:R-:W-:Y:S01]  /*40a0*/  FFMA R81, R91.reuse, R81, R102.reuse ;  /* 0x000000515b517223 */ /* 0x140fe20000000066 */
[----:B------:R-:W-:Y:S02]  /*40b0*/  HADD2.F32 R14, -RZ, R4.H0_H0 ;  /* 0x20000004ff0e7230 */ /* 0x000fe40000004100 */
[----:B------:R-:W-:Y:S01]  /*40c0*/  FFMA R13, R91, R72, R102 ;  /* 0x000000485b0d7223 */ /* 0x000fe20000000066 */
[----:B------:R-:W-:-:S02]  /*40d0*/  HADD2.F32 R36, -RZ, R9.H0_H0 ;  /* 0x20000009ff247230 */ /* 0x000fc40000004100 */
[C---:B------:R-:W-:Y:S01]  /*40e0*/  FFMA R29, R91.reuse, R82, R98 ;  /* 0x000000525b1d7223 */ /* 0x040fe20000000062 */
[----:B------:R-:W-:Y:S02]  /*40f0*/  HADD2.F32 R32, -RZ, R8.H0_H0 ;  /* 0x20000008ff207230 */ /* 0x000fe40000004100 */
[C-C-:B------:R-:W-:Y:S01]  /*4100*/  FFMA R27, R91.reuse, R80, R102.reuse ;  /* 0x000000505b1b7223 */ /* 0x140fe20000000066 */
[-C--:B------:R-:W-:Y:S01]  /*4110*/  FFMA R25, R28, R96.reuse, R25 ;  /* 0x000000601c197223 */ /* 0x080fe20000000019 */
[-C--:B------:R-:W-:Y:S01]  /*4120*/  FFMA R28, R30, R96.reuse, R79 ;  /* 0x000000601e1c7223 */ /* 0x080fe2000000004f */
[-C--:B------:R-:W-:Y:S01]  /*4130*/  FFMA R30, R34, R96.reuse, R81 ;  /* 0x00000060221e7223 */ /* 0x080fe20000000051 */
[-C--:B------:R-:W-:Y:S01]  /*4140*/  FFMA R13, R14, R96.reuse, R13 ;  /* 0x000000600e0d7223 */ /* 0x080fe2000000000d */
[----:B------:R-:W-:Y:S01]  /*4150*/  FFMA R29, R36, R96, R29 ;  /* 0x00000060241d7223 */ /* 0x000fe2000000001d */
[----:B------:R-:W-:Y:S02]  /*4160*/  HADD2.F32 R34, -RZ, R10.H0_H0 ;  /* 0x2000000aff227230 */ /* 0x000fe40000004100 */
[----:B------:R-:W-:Y:S01]  /*4170*/  FFMA R31, R91, R84, R102 ;  /* 0x000000545b1f7223 */ /* 0x000fe20000000066 */
[----:B------:R-:W-:-:S02]  /*4180*/  HADD2.F32 R14, -RZ, R4.H1_H1 ;  /* 0x30000004ff0e7230 */ /* 0x000fc40000004100 */
[----:B------:R-:W-:Y:S01]  /*4190*/  FFMA R27, R32, R96, R27 ;  /* 0x00000060201b7223 */ /* 0x000fe2000000001b */
[----:B------:R-:W-:Y:S02]  /*41a0*/  HADD2.F32 R36, -RZ, R10.H1_H1 ;  /* 0x3000000aff247230 */ /* 0x000fe40000004100 */
[C-C-:B------:R-:W-:Y:S01]  /*41b0*/  FFMA R73, R91.reuse, R73, R102.reuse ;  /* 0x000000495b497223 */ /* 0x140fe20000000066 */
[C---:B------:R-:W-:Y:S01]  /*41c0*/  FFMA R85, R91.reuse, R85, R102 ;  /* 0x000000555b557223 */ /* 0x040fe20000000066 */
[----:B------:R-:W-:Y:S02]  /*41d0*/  HADD2.F32 R32, -RZ, R9.H1_H1 ;  /* 0x30000009ff207230 */ /* 0x000fe40000004100 */
[C-C-:B------:R-:W-:Y:S01]  /*41e0*/  FFMA R83, R91.reuse, R83, R98.reuse ;  /* 0x000000535b537223 */ /* 0x140fe20000000062 */
[--C-:B------:R-:W-:Y:S02]  /*41f0*/  HADD2.F32 R38, -RZ, R11.reuse.H0_H0 ;  /* 0x2000000bff267230 */ /* 0x100fe40000004100 */
[----:B------:R-:W-:Y:S01]  /*4200*/  FFMA R33, R91, R86, R98 ;  /* 0x000000565b217223 */ /* 0x000fe20000000062 */
[----:B------:R-:W-:-:S02]  /*4210*/  HADD2.F32 R58, -RZ, R11.H1_H1 ;  /* 0x3000000bff3a7230 */ /* 0x000fc40000004100 */
[----:B------:R-:W-:Y:S01]  /*4220*/  FFMA R87, R91, R87, R98 ;  /* 0x000000575b577223 */ /* 0x000fe20000000062 */
[-C--:B------:R-:W-:Y:S01]  /*4230*/  FFMA R31, R34, R96.reuse, R31 ;  /* 0x00000060221f7223 */ /* 0x080fe2000000001f */
[-C--:B------:R-:W-:Y:S01]  /*4240*/  FFMA R14, R14, R96.reuse, R73 ;  /* 0x000000600e0e7223 */ /* 0x080fe20000000049 */
[-C--:B------:R-:W-:Y:S01]  /*4250*/  FFMA R34, R36, R96.reuse, R85 ;  /* 0x0000006024227223 */ /* 0x080fe20000000055 */
[-C--:B------:R-:W-:Y:S01]  /*4260*/  FFMA R32, R32, R96.reuse, R83 ;  /* 0x0000006020207223 */ /* 0x080fe20000000053 */
[-C--:B------:R-:W-:Y:S01]  /*4270*/  FFMA R33, R38, R96.reuse, R33 ;  /* 0x0000006026217223 */ /* 0x080fe20000000021 */
[----:B------:R-:W-:Y:S01]  /*4280*/  FFMA R36, R58, R96, R87 ;  /* 0x000000603a247223 */ /* 0x000fe20000000057 */
[----:B------:R-:W-:Y:S01]  /*4290*/  F2FP.RELU.F16.F32.PACK_AB R63, R28, R25 ;  /* 0x000000191c3f723e */ /* 0x000fe200000008ff */
[----:B------:R-:W-:Y:S05]  /*42a0*/  WARPSYNC.ALL ;  /* 0x0000000000007948 */ /* 0x000fea0003800000 */
[----:B------:R-:W-:Y:S01]  /*42b0*/  F2FP.RELU.F16.F32.PACK_AB R28, R30, R27 ;  /* 0x0000001b1e1c723e */ /* 0x000fe200000008ff */
[----:B------:R-:W-:Y:S01]  /*42c0*/  BSSY B0, `(.L_x_73) ;  /* 0x000001b000007945 */ /* 0x000fe20003800000 */
[----:B------:R-:W-:-:S02]  /*42d0*/  F2FP.RELU.F16.F32.PACK_AB R60, R14, R13 ;  /* 0x0000000d0e3c723e */ /* 0x000fc400000008ff */
[----:B------:R-:W-:Y:S02]  /*42e0*/  F2FP.RELU.F16.F32.PACK_AB R61, R24, R15 ;  /* 0x0000000f183d723e */ /* 0x000fe400000008ff */
[----:B------:R-:W-:Y:S02]  /*42f0*/  F2FP.RELU.F16.F32.PACK_AB R62, R26, R23 ;  /* 0x000000171a3e723e */ /* 0x000fe400000008ff */
[----:B------:R-:W-:Y:S02]  /*4300*/  F2FP.RELU.F16.F32.PACK_AB R30, R34, R31 ;  /* 0x0000001f221e723e */ /* 0x000fe400000008ff */
[----:B------:R-:W-:Y:S01]  /*4310*/  F2FP.RELU.F16.F32.PACK_AB R29, R32, R29 ;  /* 0x0000001d201d723e */ /* 0x000fe200000008ff */
[----:B------:R1:W-:Y:S01]  /*4320*/  STSM.16.M88.4 [R21+0x4200], R60 ;  /* 0x0042003c15007844 */ /* 0x0003e20000000200 */
        /* <DEDUP_REMOVED lines=20> */
.L_x_74:
[----:B------:R-:W-:Y:S05]  /*4470*/  BSYNC B0 ;  /* 0x0000000000007941 */ /* 0x000fea0003800000 */
.L_x_73:
[----:B------:R-:W-:Y:S06]  /*4480*/  BAR.SYNC.DEFER_BLOCKING 0x1, 0x100 ;  /* 0x0044000000007b1d */ /* 0x000fec0000010000 */
[----:B------:R-:W-:Y:S04]  /*4490*/  BSSY B0, `(.L_x_75) ;  /* 0x0000009000007945 */ /* 0x000fe80003800000 */
[----:B------:R-:W-:Y:S05]  /*44a0*/  @P0 BRA `(.L_x_76) ;  /* 0x00000000001c0947 */ /* 0x000fea0003800000 */
[----:B------:R-:W-:-:S13]  /*44b0*/  ISETP.NE.AND P4, PT, R101, 0x3, PT ;  /* 0x000000036500780c */ /* 0x000fda0003f85270 */
[----:B------:R-:W-:Y:S05]  /*44c0*/  @!P4 BRA `(.L_x_77) ;  /* 0x000000000004c947 */ /* 0x000fea0003800000 */
[----:B------:R-:W-:Y:S01]  /*44d0*/  BPT.TRAP 0x1 ;  /* 0x000000040000795c */ /* 0x000fe20000300000 */
.L_x_77:
[----:B------:R-:W-:-:S04]  /*44e0*/  ULEA UR4, UR42, UR52, 0x3 ;  /* 0x000000342a047291 */ /* 0x000fc8000f8e183f */
[----:B------:R-:W-:-:S04]  /*44f0*/  UIADD3 UR4, UR4, 0x60, URZ ;  /* 0x0000006004047890 */ /* 0x000fc8000fffe03f */
[----:B------:R-:W-:-:S09]  /*4500*/  UPRMT UR4, UR51, 0x654, UR4 ;  /* 0x0000065433047896 */ /* 0x000fd20008000004 */
[----:B------:R-:W-:Y:S03]  /*4510*/  SYNCS.ARRIVE.TRANS64.RED.A1T0 RZ, [UR4], RZ ;  /* 0x000000ffffff79a7 */ /* 0x000fe60008100404 */
.L_x_76:
[----:B------:R-:W-:Y:S05]  /*4520*/  BSYNC B0 ;  /* 0x0000000000007941 */ /* 0x000fea0003800000 */
.L_x_75:
[----:B------:R-:W-:Y:S01]  /*4530*/  UIADD3 UR4, UR42, 0x1, URZ ;  /* 0x000000012a047890 */ /* 0x000fe2000fffe03f */
[----:B------:R-:W-:Y:S03]  /*4540*/  BSSY B0, `(.L_x_78) ;  /* 0x0000015000007945 */ /* 0x000fe60003800000 */
[----:B------:R-:W-:-:S04]  /*4550*/  UISETP.NE.AND UP0, UPT, UR4, 0x4, UPT ;  /* 0x000000040400788c */ /* 0x000fc8000bf05270 */
[----:B------:R-:W-:Y:S01]  /*4560*/  USEL UR42, UR4, URZ, UP0 ;  /* 0x0000003f042a7287 */ /* 0x000fe20008000000 */
[----:B------:R-:W-:Y:S11]  /*4570*/  @P0 BRA `(.L_x_79) ;  /* 0x0000000000440947 */ /* 0x000ff60003800000 */
[----:B------:R-:W-:-:S13]  /*4580*/  ISETP.NE.AND P4, PT, R101, 0x3, PT ;  /* 0x000000036500780c */ /* 0x000fda0003f85270 */
[----:B------:R-:W-:Y:S05]  /*4590*/  @!P4 BRA `(.L_x_80) ;  /* 0x000000000004c947 */ /* 0x000fea0003800000 */
[----:B------:R-:W-:Y:S01]  /*45a0*/  BPT.TRAP 0x1 ;  /* 0x000000040000795c */ /* 0x000fe20000300000 */
.L_x_80:
[----:B-1----:R-:W-:Y:S01]  /*45b0*/  SHF.L.U32 R13, R12, 0x1f, RZ ;  /* 0x0000001f0c0d7819 */ /* 0x002fe200000006ff */
[----:B------:R-:W-:Y:S01]  /*45c0*/  BSSY B1, `(.L_x_81) ;  /* 0x0000009000017945 */ /* 0x000fe20003800000 */
[C---:B------:R-:W-:Y:S01]  /*45d0*/  LEA R14, R3.reuse, UR52, 0x3 ;  /* 0x00000034030e7c11 */ /* 0x040fe2000f8e18ff */
[----:B------:R-:W-:Y:S01]  /*45e0*/  @!P3 IMAD R3, R3, 0x2000, R64 ;  /* 0x000020000303b824 */ /* 0x000fe200078e0240 */
[----:B------:R-:W-:Y:S02]  /*45f0*/  PLOP3.LUT P5, PT, PT, PT, PT, 0x8, 0x0 ;  /* 0x000000000000781c */ /* 0x000fe40003fae170 */
[----:B------:R-:W1:Y:S01]  /*4600*/  SYNCS.PHASECHK.TRANS64.TRYWAIT P4, [R14+URZ+0x40], R13 ;  /* 0x0000400d0e0075a7 */ /* 0x000e62000808017f */
[----:B------:R-:W-:Y:S02]  /*4610*/  @!P3 PLOP3.LUT P5, PT, P2, PT, PT, 0x80, 0x0 ;  /* 0x000000000000b81c */ /* 0x000fe400017af070 */
[----:B------:R-:W-:-:S11]  /*4620*/  @!P3 IADD3 R12, R3, 0x20, RZ ;  /* 0x00000020030cb810 */ /* 0x000fd60007ffe0ff */
[----:B------:R-:W-:Y:S01]  /*4630*/  @P5 VIADD R12, R3, 0xffffffe0 ;  /* 0xffffffe0030c5836 */ /* 0x000fe20000000000 */
[----:B-1----:R-:W-:Y:S06]  /*4640*/  @!P4 BRA `(.L_x_82) ;  /* 0x000000380080c947 */ /* 0x002fec0003800000 */
.L_x_168:
[----:B------:R-:W-:Y:S05]  /*4650*/  BSYNC B1 ;  /* 0x0000000000017941 */ /* 0x000fea0003800000 */
.L_x_81:
[----:B------:R-:W-:Y:S05]  /*4660*/  @!P3 WARPSYNC.ALL ;  /* 0x000000000000b948 */ /* 0x000fea0003800000 */
[----:B------:R2:W3:Y:S04]  /*4670*/  @!P3 LDSM.16.M88.4 R4, [R3] ;  /* 0x000000000304b83b */ /* 0x0004e80000000200 */
[----:B------:R2:W4:Y:S02]  /*4680*/  @!P3 LDSM.16.M88.4 R8, [R12] ;  /* 0x000000000c08b83b */ /* 0x0005240000000200 */
.L_x_79:
[----:B------:R-:W-:Y:S05]  /*4690*/  BSYNC B0 ;  /* 0x0000000000007941 */ /* 0x000fea0003800000 */
.L_x_78:
[C-C-:B--2---:R-:W-:Y:S01]  /*46a0*/  FFMA R3, R91.reuse, R40, R20.reuse ;  /* 0x000000285b037223 */ /* 0x144fe20000000014 */
[C-C-:B------:R-:W-:Y:S01]  /*46b0*/  FFMA R41, R91.reuse, R41, R20.reuse ;  /* 0x000000295b297223 */ /* 0x140fe20000000014 */
[C-C-:B------:R-:W-:Y:S01]  /*46c0*/  FFMA R15, R91.reuse, R44, R20.reuse ;  /* 0x0000002c5b0f7223 */ /* 0x140fe20000000014 */
[C-C-:B------:R-:W-:Y:S01]  /*46d0*/  FFMA R45, R91.reuse, R45, R20.reuse ;  /* 0x0000002d5b2d7223 */ /* 0x140fe20000000014 */
[C-C-:B------:R-:W-:Y:S01]  /*46e0*/  FFMA R25, R91.reuse, R48, R20.reuse ;  /* 0x000000305b197223 */ /* 0x140fe20000000014 */
[C-C-:B------:R-:W-:Y:S01]  /*46f0*/  FFMA R49, R91.reuse, R49, R20.reuse ;  /* 0x000000315b317223 */ /* 0x140fe20000000014 */
[C-C-:B-1----:R-:W-:Y:S01]  /*4700*/  FFMA R29, R91.reuse, R52, R20.reuse ;  /* 0x000000345b1d7223 */ /* 0x142fe20000000014 */
[C---:B------:R-:W-:Y:S01]  /*4710*/  FFMA R53, R91.reuse, R53, R20 ;  /* 0x000000355b357223 */ /* 0x040fe20000000014 */
[----:B---3--:R-:W-:Y:S02]  /*4720*/  HADD2.F32 R12, -RZ, R4.H0_H0 ;  /* 0x20000004ff0c7230 */ /* 0x008fe40000004100 */
[----:B------:R-:W-:Y:S01]  /*4730*/  FFMA R13, R91, R42, R100 ;  /* 0x0000002a5b0d7223 */ /* 0x000fe20000000064 */
[----:B------:R-:W-:-:S02]  /*4740*/  HADD2.F32 R24, -RZ, R6.H0_H0 ;  /* 0x20000006ff187230 */ /* 0x000fc40000004100 */
[C-C-:B------:R-:W-:Y:S01]  /*4750*/  FFMA R43, R91.reuse, R43, R100.reuse ;  /* 0x0000002b5b2b7223 */ /* 0x140fe20000000064 */
[----:B------:R-:W-:Y:S02]  /*4760*/  HADD2.F32 R4, -RZ, R4.H1_H1 ;  /* 0x30000004ff047230 */ /* 0x000fe40000004100 */
[C-C-:B------:R-:W-:Y:S01]  /*4770*/  FFMA R23, R91.reuse, R46, R100.reuse ;  /* 0x0000002e5b177223 */ /* 0x140fe20000000064 */
[--C-:B------:R-:W-:Y:S02]  /*4780*/  HADD2.F32 R14, -RZ, R5.reuse.H0_H0 ;  /* 0x20000005ff0e7230 */ /* 0x100fe40000004100 */
[C-C-:B------:R-:W-:Y:S01]  /*4790*/  FFMA R47, R91.reuse, R47, R100.reuse ;  /* 0x0000002f5b2f7223 */ /* 0x140fe20000000064 */
[----:B------:R-:W-:Y:S02]  /*47a0*/  HADD2.F32 R20, -RZ, R5.H1_H1 ;  /* 0x30000005ff147230 */ /* 0x000fe40000004100 */
[----:B------:R-:W-:Y:S01]  /*47b0*/  FFMA R27, R91, R50, R100 ;  /* 0x000000325b1b7223 */ /* 0x000fe20000000064 */
[----:B------:R-:W-:-:S02]  /*47c0*/  HADD2.F32 R6, -RZ, R6.H1_H1 ;  /* 0x30000006ff067230 */ /* 0x000fc40000004100 */
[C-C-:B------:R-:W-:Y:S01]  /*47d0*/  FFMA R51, R91.reuse, R51, R100.reuse ;  /* 0x000000335b337223 */ /* 0x140fe20000000064 */
[--C-:B------:R-:W-:Y:S02]  /*47e0*/  HADD2.F32 R26, -RZ, R7.reuse.H0_H0 ;  /* 0x20000007ff1a7230 */ /* 0x100fe40000004100 */
[C-C-:B------:R-:W-:Y:S01]  /*47f0*/  FFMA R31, R91.reuse, R54, R100.reuse ;  /* 0x000000365b1f7223 */ /* 0x140fe20000000064 */
[----:B------:R-:W-:Y:S02]  /*4800*/  HADD2.F32 R28, -RZ, R7.H1_H1 ;  /* 0x30000007ff1c7230 */ /* 0x000fe40000004100 */
[----:B------:R-:W-:Y:S01]  /*4810*/  FFMA R55, R91, R55, R100 ;  /* 0x000000375b377223 */ /* 0x000fe20000000064 */
[----:B----4-:R-:W-:Y:S02]  /*4820*/  HADD2.F32 R30, -RZ, R8.H0_H0 ;  /* 0x20000008ff1e7230 */ /* 0x010fe40000004100 */
[----:B------:R-:W-:Y:S01]  /*4830*/  FFMA R3, R12, R96, R3 ;  /* 0x000000600c037223 */ /* 0x000fe20000000003 */
[----:B------:R-:W-:-:S02]  /*4840*/  HADD2.F32 R36, -RZ, R10.H0_H0 ;  /* 0x2000000aff247230 */ /* 0x000fc40000004100 */
[-C--:B------:R-:W-:Y:S01]  /*4850*/  FFMA R4, R4, R96.reuse, R41 ;  /* 0x0000006004047223 */ /* 0x080fe20000000029 */
[----:B------:R-:W-:Y:S02]  /*4860*/  HADD2.F32 R8, -RZ, R8.H1_H1 ;  /* 0x30000008ff087230 */ /* 0x000fe40000004100 */
[-C--:B------:R-:W-:Y:S01]  /*4870*/  FFMA R13, R14, R96.reuse, R13 ;  /* 0x000000600e0d7223 */ /* 0x080fe2000000000d */
[--C-:B------:R-:W-:Y:S02]  /*4880*/  HADD2.F32 R32, -RZ, R9.reuse.H0_H0 ;  /* 0x20000009ff207230 */ /* 0x100fe40000004100 */
[-C--:B------:R-:W-:Y:S01]  /*4890*/  FFMA R20, R20, R96.reuse, R43 ;  /* 0x0000006014147223 */ /* 0x080fe2000000002b */
[----:B------:R-:W-:Y:S02]  /*48a0*/  HADD2.F32 R34, -RZ, R9.H1_H1 ;  /* 0x30000009ff227230 */ /* 0x000fe40000004100 */
[----:B------:R-:W-:Y:S01]  /*48b0*/  FFMA R15, R24, R96, R15 ;  /* 0x00000060180f7223 */ /* 0x000fe2000000000f */
[----:B------:R-:W-:-:S02]  /*48c0*/  HADD2.F32 R10, -RZ, R10.H1_H1 ;  /* 0x3000000aff0a7230 */ /* 0x000fc40000004100 */
[-C--:B------:R-:W-:Y:S01]  /*48d0*/  FFMA R6, R6, R96.reuse, R45 ;  /* 0x0000006006067223 */ /* 0x080fe2000000002d */
[--C-:B------:R-:W-:Y:S02]  /*48e0*/  HADD2.F32 R38, -RZ, R11.reuse.H0_H0 ;  /* 0x2000000bff267230 */ /* 0x100fe40000004100 */
[-C--:B------:R-:W-:Y:S01]  /*48f0*/  FFMA R23, R26, R96.reuse, R23 ;  /* 0x000000601a177223 */ /* 0x080fe20000000017 */
[----:B------:R-:W-:Y:S02]  /*4900*/  HADD2.F32 R40, -RZ, R11.H1_H1 ;  /* 0x3000000bff287230 */ /* 0x000fe40000004100 */
[-C--:B------:R-:W-:Y:S01]  /*4910*/  FFMA R28, R28, R96.reuse, R47 ;  /* 0x000000601c1c7223 */ /* 0x080fe2000000002f */
[-C--:B------:R-:W-:Y:S01]  /*4920*/  FFMA R25, R30, R96.reuse, R25 ;  /* 0x000000601e197223 */ /* 0x080fe20000000019 */
[-C--:B------:R-:W-:Y:S01]  /*4930*/  FFMA R8, R8, R96.reuse, R49 ;  /* 0x0000006008087223 */ /* 0x080fe20000000031 */
        /* <DEDUP_REMOVED lines=30> */
[----:B------:R-:W-:Y:S02]  /*4b20*/  UIADD3 UR4, UR52, 0x6200, URZ ;  /* 0x0000620034047890 */ /* 0x000fe4000fffe03f */
[----:B------:R-:W-:Y:S01]  /*4b30*/  UIADD3.X UR9, URZ, UR55, URZ, UP0, !UPT ;  /* 0x000000373f097290 */ /* 0x000fe200087fe43f */
[----:B------:R-:W-:-:S08]  /*4b40*/  UMOV UR7, UR47 ;  /* 0x0000002f00077c82 */ /* 0x000fd00008000000 */
[----:B------:R2:W-:Y:S01]  /*4b50*/  UTMASTG.3D [UR4], [UR8] ;  /* 0x00000004080073b5 */ /* 0x0005e20008010000 */
[----:B------:R0:W-:Y:S01]  /*4b60*/  UTMACMDFLUSH ;  /* 0x00000000000079b7 */ /* 0x0001e20000000000 */
[----:B--2---:R-:W-:-:S04]  /*4b70*/  DEPBAR.LE SB0, 0x1 ;  /* 0x000080400000791a */ /* 0x004fc80000000000 */
.L_x_84:
[----:B------:R-:W-:Y:S05]  /*4b80*/  BSYNC B0 ;  /* 0x0000000000007941 */ /* 0x000fea0003800000 */
.L_x_83:
[----:B------:R-:W-:Y:S06]  /*4b90*/  BAR.SYNC.DEFER_BLOCKING 0x1, 0x100 ;  /* 0x0044000000007b1d */ /* 0x000fec0000010000 */
[----:B------:R-:W-:Y:S04]  /*4ba0*/  BSSY B0, `(.L_x_85) ;  /* 0x0000009000007945 */ /* 0x000fe80003800000 */
[----:B------:R-:W-:Y:S05]  /*4bb0*/  @P0 BRA `(.L_x_86) ;  /* 0x00000000001c0947 */ /* 0x000fea0003800000 */
[----:B------:R-:W-:-:S13]  /*4bc0*/  ISETP.NE.AND P0, PT, R101, 0x3, PT ;  /* 0x000000036500780c */ /* 0x000fda0003f05270 */
[----:B------:R-:W-:Y:S05]  /*4bd0*/  @!P0 BRA `(.L_x_87) ;  /* 0x0000000000048947 */ /* 0x000fea0003800000 */
[----:B------:R-:W-:Y:S01]  /*4be0*/  BPT.TRAP 0x1 ;  /* 0x000000040000795c */ /* 0x000fe20000300000 */
.L_x_87:
[----:B------:R-:W-:-:S04]  /*4bf0*/  ULEA UR4, UR42, UR52, 0x3 ;  /* 0x000000342a047291 */ /* 0x000fc8000f8e183f */
[----:B------:R-:W-:-:S04]  /*4c00*/  UIADD3 UR4, UR4, 0x60, URZ ;  /* 0x0000006004047890 */ /* 0x000fc8000fffe03f */
[----:B------:R-:W-:-:S09]  /*4c10*/  UPRMT UR4, UR51, 0x654, UR4 ;  /* 0x0000065433047896 */ /* 0x000fd20008000004 */
[----:B------:R-:W-:Y:S03]  /*4c20*/  SYNCS.ARRIVE.TRANS64.RED.A1T0 RZ, [UR4], RZ ;  /* 0x000000ffffff79a7 */ /* 0x000fe60008100404 */
.L_x_86:
[----:B------:R-:W-:Y:S05]  /*4c30*/  BSYNC B0 ;  /* 0x0000000000007941 */ /* 0x000fea0003800000 */
.L_x_85:
[----:B------:R-:W-:Y:S01]  /*4c40*/  IADD3 R16, P0, R16, UR38, RZ ;  /* 0x0000002610107c10 */ /* 0x000fe2000ff1e0ff */
[----:B------:R-:W-:Y:S01]  /*4c50*/  ULDC.64 UR4, c[0x0][0x8f8] ;  /* 0x00023e0000047ab9 */ /* 0x000fe20000000a00 */
[----:B------:R-:W-:Y:S01]  /*4c60*/  UIADD3 UR42, UR42, 0x1, URZ ;  /* 0x000000012a2a7890 */ /* 0x000fe2000fffe03f */
[----:B------:R-:W-:Y:S01]  /*4c70*/  PRMT R3, RZ, 0x7610, R3 ;  /* 0x00007610ff037816 */ /* 0x000fe20000000003 */
[----:B------:R-:W-:Y:S01]  /*4c80*/  UMOV UR47, 0xffffffff ;  /* 0xffffffff002f7882 */ /* 0x000fe20000000000 */
[----:B------:R-:W-:Y:S01]  /*4c90*/  IADD3.X R17, R17, UR37, RZ, P0, !PT ;  /* 0x0000002511117c10 */ /* 0x000fe200087fe4ff */
[----:B------:R-:W-:Y:S01]  /*4ca0*/  UISETP.NE.AND UP0, UPT, UR42, 0x4, UPT ;  /* 0x000000042a00788c */ /* 0x000fe2000bf05270 */
[----:B------:R-:W-:Y:S01]  /*4cb0*/  ISETP.GE.U32.AND P0, PT, R16, UR4, PT ;  /* 0x0000000410007c0c */ /* 0x000fe2000bf06070 */
[----:B------:R-:W-:Y:S02]  /*4cc0*/  IMAD.MOV.U32 R95, RZ, RZ, -0x1 ;  /* 0xffffffffff5f7424 */ /* 0x000fe400078e00ff */
[----:B------:R-:W-:Y:S01]  /*4cd0*/  USEL UR42, UR42, URZ, UP0 ;  /* 0x0000003f2a2a7287 */ /* 0x000fe20008000000 */
[----:B------:R-:W-:Y:S01]  /*4ce0*/  ISETP.GE.U32.AND.EX P0, PT, R17, UR5, PT, P0 ;  /* 0x0000000511007c0c */ /* 0x000fe2000bf06100 */
[----:B------:R-:W-:-:S12]  /*4cf0*/  IMAD.MOV.U32 R97, RZ, RZ, -0x1 ;  /* 0xffffffffff617424 */ /* 0x000fd800078e00ff */
[----:B------:R-:W-:Y:S05]  /*4d00*/  @P0 BRA `(.L_x_88) ;  /* 0x0000000400640947 */ /* 0x000fea0003800000 */
[----:B------:R-:W2:Y:S01]  /*4d10*/  S2R R23, SR_CTAID.X ;  /* 0x0000000000177919 */ /* 0x000ea20000002500 */
[----:B-1----:R-:W1:Y:S01]  /*4d20*/  LDC.64 R10, c[0x0][0x8d0] ;  /* 0x00023400ff0a7b82 */ /* 0x002e620000000a00 */
[----:B------:R-:W-:Y:S01]  /*4d30*/  ULDC UR4, c[0x0][0x150] ;  /* 0x0000540000047ab9 */ /* 0x000fe20000000800 */
[----:B------:R-:W-:Y:S01]  /*4d40*/  IMAD.MOV.U32 R8, RZ, RZ, R16 ;  /* 0x000000ffff087224 */ /* 0x000fe200078e0010 */
[----:B------:R-:W3:Y:S01]  /*4d50*/  S2R R25, SR_CTAID.Y ;  /* 0x0000000000197919 */ /* 0x000ee20000002600 */
[----:B------:R-:W-:-:S04]  /*4d60*/  IMAD.MOV.U32 R9, RZ, RZ, R17 ;  /* 0x000000ffff097224 */ /* 0x000fc800078e0011 */
[----:B------:R-:W4:Y:S08]  /*4d70*/  LDC R26, c[0x0][0x144] ;  /* 0x00005100ff1a7b82 */ /* 0x000f300000000800 */
[----:B------:R-:W3:Y:S08]  /*4d80*/  LDC R12, c[0x0][0x8d8] ;  /* 0x00023600ff0c7b82 */ /* 0x000ef00000000800 */
[----:B------:R-:W3:Y:S01]  /*4d90*/  LDC.64 R20, c[0x0][0x8c8] ;  /* 0x00023200ff147b82 */ /* 0x000ee20000000a00 */
[----:B-1----:R-:W-:-:S04]  /*4da0*/  ISETP.NE.U32.AND P0, PT, R10, RZ, PT ;  /* 0x000000ff0a00720c */ /* 0x002fc80003f05070 */
[----:B------:R-:W-:Y:S02]  /*4db0*/  ISETP.NE.AND.EX P0, PT, R11, RZ, PT, P0 ;  /* 0x000000ff0b00720c */ /* 0x000fe40003f05300 */
[----:B--2---:R-:W-:-:S05]  /*4dc0*/  I2FP.F32.U32 R3, R23 ;  /* 0x0000001700037245 */ /* 0x004fca0000201000 */
[----:B------:R-:W-:-:S04]  /*4dd0*/  FMUL R3, R3, UR4 ;  /* 0x0000000403037c20 */ /* 0x000fc80008400000 */
[----:B------:R1:W2:Y:S02]  /*4de0*/  F2I.U32.TRUNC.NTZ R24, R3 ;  /* 0x0000000300187305 */ /* 0x0002a4000020f000 */
[----:B----4-:R-:W-:Y:S05]  /*4df0*/  @!P0 BRA `(.L_x_89) ;  /* 0x0000000000288947 */ /* 0x010fea0003800000 */
[----:B-1----:R-:W1:Y:S02]  /*4e00*/  LDC R3, c[0x0][0x8dc] ;  /* 0x00023700ff037b82 */ /* 0x002e640000000800 */
[----:B-1----:R-:W-:-:S05]  /*4e10*/  IADD3 R3, P0, R16, R3, RZ ;  /* 0x0000000310037210 */ /* 0x002fca0007f1e0ff */
[----:B------:R-:W-:-:S04]  /*4e20*/  IMAD.X R13, RZ, RZ, R17, P0 ;  /* 0x000000ffff0d7224 */ /* 0x000fc800000e0611 */
[----:B------:R-:W-:-:S04]  /*4e30*/  IMAD.WIDE.U32 R4, R13, R10, RZ ;  /* 0x0000000a0d047225 */ /* 0x000fc800078e00ff */
[----:B------:R-:W-:-:S04]  /*4e40*/  IMAD.WIDE.U32 R6, P0, R3, R11, R4 ;  /* 0x0000000b03067225 */ /* 0x000fc80007800004 */
[----:B------:R-:W-:Y:S01]  /*4e50*/  IMAD.WIDE.U32 R4, R3, R10, RZ ;  /* 0x0000000a03047225 */ /* 0x000fe200078e00ff */
[----:B------:R-:W-:-:S03]  /*4e60*/  MOV R8, R7 ;  /* 0x0000000700087202 */ /* 0x000fc60000000f00 */
[----:B------:R-:W-:Y:S01]  /*4e70*/  IMAD.X R9, RZ, RZ, RZ, P0 ;  /* 0x000000ffff097224 */ /* 0x000fe200000e06ff */
[----:B------:R-:W-:-:S05]  /*4e80*/  IADD3 RZ, P0, R5, R6, RZ ;  /* 0x0000000605ff7210 */ /* 0x000fca0007f1e0ff */
[----:B------:R-:W-:-:S08]  /*4e90*/  IMAD.WIDE.U32.X R8, R13, R11, R8, P0 ;  /* 0x0000000b0d087225 */ /* 0x000fd000000e0408 */
.L_x_89:
[-CC-:B---3--:R-:W-:Y:S01]  /*4ea0*/  SHF.R.U64 R32, R8, R12.reuse, R9.reuse ;  /* 0x0000000c08207219 */ /* 0x188fe20000001209 */
[----:B------:R-:W3:Y:S01]  /*4eb0*/  LDC.64 R14, c[0x0][0x8e8] ;  /* 0x00023a00ff0e7b82 */ /* 0x000ee20000000a00 */
[----:B-1----:R-:W-:Y:S01]  /*4ec0*/  SHF.R.U32.HI R3, RZ, R12, R9 ;  /* 0x0000000cff037219 */ /* 0x002fe20000011609 */
[----:B--2---:R-:W-:Y:S01]  /*4ed0*/  IMAD.MOV R24, RZ, RZ, -R24 ;  /* 0x000000ffff187224 */ /* 0x004fe200078e0a18 */
[----:B------:R-:W-:Y:S01]  /*4ee0*/  IADD3 R7, P0, RZ, -R32, RZ ;  /* 0x80000020ff077210 */ /* 0x000fe20007f1e0ff */
[----:B------:R-:W-:Y:S02]  /*4ef0*/  ULDC UR4, c[0x0][0x154] ;  /* 0x0000550000047ab9 */ /* 0x000fe40000000800 */
[----:B------:R-:W-:Y:S02]  /*4f00*/  IMAD R26, R26, R24, R23 ;  /* 0x000000181a1a7224 */ /* 0x000fe400078e0217 */
[----:B------:R-:W1:Y:S01]  /*4f10*/  LDC R8, c[0x0][0x8c0] ;  /* 0x00023000ff087b82 */ /* 0x000e620000000800 */
[----:B------:R-:W-:-:S02]  /*4f20*/  IMAD.X R3, RZ, RZ, ~R3, P0 ;  /* 0x000000ffff037224 */ /* 0x000fc400000e0e03 */
[----:B------:R-:W-:-:S04]  /*4f30*/  IMAD.WIDE.U32 R4, R7, R20, R16 ;  /* 0x0000001407047225 */ /* 0x000fc800078e0010 */
[----:B------:R-:W-:Y:S01]  /*4f40*/  IMAD R6, R3, R20, RZ ;  /* 0x0000001403067224 */ /* 0x000fe200078e02ff */
[----:B------:R-:W2:Y:S03]  /*4f50*/  LDC R28, c[0x0][0x8b0] ;  /* 0x00022c00ff1c7b82 */ /* 0x000ea60000000800 */
[----:B------:R-:W-:Y:S02]  /*4f60*/  IMAD R3, R7, R21, R6 ;  /* 0x0000001507037224 */ /* 0x000fe400078e0206 */
[----:B------:R-:W-:Y:S02]  /*4f70*/  IMAD.MOV.U32 R7, RZ, RZ, 0x1 ;  /* 0x00000001ff077424 */ /* 0x000fe400078e00ff */
[----:B------:R-:W-:Y:S01]  /*4f80*/  IMAD.IADD R3, R5, 0x1, R3 ;  /* 0x0000000105037824 */ /* 0x000fe200078e0203 */
[----:B------:R-:W4:Y:S01]  /*4f90*/  LDC R30, c[0x0][0x900] ;  /* 0x00024000ff1e7b82 */ /* 0x000f220000000800 */
[----:B------:R-:W-:-:S02]  /*4fa0*/  I2FP.F32.U32 R5, R25 ;  /* 0x0000001900057245 */ /* 0x000fc40000201000 */
[----:B---3--:R-:W-:-:S03]  /*4fb0*/  ISETP.NE.U32.AND P0, PT, R14, RZ, PT ;  /* 0x000000ff0e00720c */ /* 0x008fc60003f05070 */
[----:B------:R-:W-:Y:S01]  /*4fc0*/  FMUL R6, R5, UR4 ;  /* 0x0000000405067c20 */ /* 0x000fe20008400000 */
[----:B------:R-:W-:Y:S01]  /*4fd0*/  ISETP.NE.AND.EX P0, PT, R15, RZ, PT, P0 ;  /* 0x000000ff0f00720c */ /* 0x000fe20003f05300 */
[----:B------:R-:W3:Y:S01]  /*4fe0*/  LDC R24, c[0x0][0x148] ;  /* 0x00005200ff187b82 */ /* 0x000ee20000000800 */
[-CC-:B-1----:R-:W-:Y:S01]  /*4ff0*/  SHF.R.U64 R12, R4, R8.reuse, R3.reuse ;  /* 0x00000008040c7219 */ /* 0x182fe20000001203 */
[----:B------:R1:W1:Y:S01]  /*5000*/  F2I.U32.TRUNC.NTZ R20, R6 ;  /* 0x0000000600147305 */ /* 0x000262000020f000 */
[----:B------:R-:W-:Y:S01]  /*5010*/  SHF.R.U32.HI R3, RZ, R8, R3 ;  /* 0x00000008ff037219 */ /* 0x000fe20000011603 */
[----:B------:R-:W-:-:S04]  /*5020*/  IMAD.MOV.U32 R5, RZ, RZ, -0x1 ;  /* 0xffffffffff057424 */ /* 0x000fc800078e00ff */
[----:B------:R-:W1:Y:S01]  /*5030*/  LDC R21, c[0x0][0x8a8] ;  /* 0x00022a00ff157b82 */ /* 0x000e620000000800 */
[-CC-:B--2---:R-:W-:Y:S02]  /*5040*/  SHF.R.U64 R10, R12, R28.reuse, R3.reuse ;  /* 0x0000001c0c0a7219 */ /* 0x184fe40000001203 */
[----:B------:R-:W-:-:S05]  /*5050*/  SHF.R.U32.HI R3, RZ, R28, R3 ;  /* 0x0000001cff037219 */ /* 0x000fca0000011603 */
[----:B------:R-:W2:Y:S01]  /*5060*/  LDC R27, c[0x0][0x8f0] ;  /* 0x00023c00ff1b7b82 */ /* 0x000ea20000000800 */
[-C--:B----4-:R-:W-:Y:S02]  /*5070*/  SHF.L.U32 R4, R5, R30.reuse, RZ ;  /* 0x0000001e05047219 */ /* 0x090fe400000006ff */
[--C-:B------:R-:W-:Y:S02]  /*5080*/  SHF.R.U64 R13, R10, R30, R3.reuse ;  /* 0x0000001e0a0d7219 */ /* 0x100fe40000001203 */
[----:B------:R-:W-:Y:S02]  /*5090*/  LOP3.LUT R23, RZ, R4, RZ, 0x33, !PT ;  /* 0x00000004ff177212 */ /* 0x000fe400078e33ff */
[-C--:B------:R-:W-:Y:S01]  /*50a0*/  SHF.R.U32.HI R5, RZ, R30.reuse, R3 ;  /* 0x0000001eff057219 */ /* 0x080fe20000011603 */
[----:B------:R-:W4:Y:S01]  /*50b0*/  LDC R29, c[0x0][0x8e0] ;  /* 0x00023800ff1d7b82 */ /* 0x000f220000000800 */
[----:B------:R-:W-:Y:S01]  /*50c0*/  SHF.L.U32 R95, R7, R30, RZ ;  /* 0x0000001e075f7219 */ /* 0x000fe200000006ff */
[----:B------:R-:W-:-:S06]  /*50d0*/  IMAD.MOV.U32 R4, RZ, RZ, R13 ;  /* 0x000000ffff047224 */ /* 0x000fcc00078e000d */
[----:B------:R-:W1:Y:S01]  /*50e0*/  LDC R31, c[0x0][0x8b8] ;  /* 0x00022e00ff1f7b82 */ /* 0x000e620000000800 */
[----:B------:R-:W-:Y:S05]  /*50f0*/  @!P0 BRA `(.L_x_90) ;  /* 0x0000000000288947 */ /* 0x000fea0003800000 */
[----:B------:R-:W5:Y:S02]  /*5100*/  LDC R4, c[0x0][0x8f4] ;  /* 0x00023d00ff047b82 */ /* 0x000f640000000800 */
[----:B-----5:R-:W-:-:S05]  /*5110*/  IADD3 R3, P0, R13, R4, RZ ;  /* 0x000000040d037210 */ /* 0x020fca0007f1e0ff */
[----:B------:R-:W-:-:S04]  /*5120*/  IMAD.X R11, RZ, RZ, R5, P0 ;  /* 0x000000ffff0b7224 */ /* 0x000fc800000e0605 */
[----:B------:R-:W-:-:S04]  /*5130*/  IMAD.WIDE.U32 R4, R11, R14, RZ ;  /* 0x0000000e0b047225 */ /* 0x000fc800078e00ff */
[----:B-1----:R-:W-:-:S04]  /*5140*/  IMAD.WIDE.U32 R6, P0, R3, R15, R4 ;  /* 0x0000000f03067225 */ /* 0x002fc80007800004 */
[----:B------:R-:W-:Y:S01]  /*5150*/  IMAD.WIDE.U32 R4, R3, R14, RZ ;  /* 0x0000000e03047225 */ /* 0x000fe200078e00ff */
[----:B------:R-:W-:-:S03]  /*5160*/  IADD3.X R9, RZ, RZ, RZ, P0, !PT ;  /* 0x000000ffff097210 */ /* 0x000fc600007fe4ff */
[----:B------:R-:W-:Y:S01]  /*5170*/  IMAD.MOV.U32 R8, RZ, RZ, R7 ;  /* 0x000000ffff087224 */ /* 0x000fe200078e0007 */
[----:B------:R-:W-:-:S05]  /*5180*/  IADD3 RZ, P0, R5, R6, RZ ;  /* 0x0000000605ff7210 */ /* 0x000fca0007f1e0ff */
[----:B------:R-:W-:-:S08]  /*5190*/  IMAD.WIDE.U32.X R4, R11, R15, R8, P0 ;  /* 0x0000000f0b047225 */ /* 0x000fd000000e0408 */
.L_x_90:
[----:B------:R-:W-:Y:S01]  /*51a0*/  ISETP.NE.AND P0, PT, R2, 0x1, PT ;  /* 0x000000010200780c */ /* 0x000fe20003f05270 */
[----:B-1----:R-:W-:Y:S01]  /*51b0*/  IMAD.MOV R20, RZ, RZ, -R20 ;  /* 0x000000ffff147224 */ /* 0x002fe200078e0a14 */
[----:B--2---:R-:W-:Y:S01]  /*51c0*/  SHF.R.U64 R3, R4, R27, R5 ;  /* 0x0000001b04037219 */ /* 0x004fe20000001205 */
[----:B------:R-:W-:Y:S01]  /*51d0*/  VIADD R5, R21, 0xffffffff ;  /* 0xffffffff15057836 */ /* 0x000fe20000000000 */
[----:B------:R-:W-:Y:S02]  /*51e0*/  LOP3.LUT R10, R10, R23, RZ, 0xc0, !PT ;  /* 0x000000170a0a7212 */ /* 0x000fe400078ec0ff */
[----:B------:R-:W-:Y:S01]  /*51f0*/  R2UR UR47, R32 ;  /* 0x00000000202f72ca */ /* 0x000fe200000e0000 */
[----:B------:R-:W-:Y:S01]  /*5200*/  IMAD.MOV R4, RZ, RZ, -R3 ;  /* 0x000000ffff047224 */ /* 0x000fe200078e0a03 */
[----:B------:R-:W-:Y:S01]  /*5210*/  LOP3.LUT R12, R12, R5, RZ, 0xc0, !PT ;  /* 0x000000050c0c7212 */ /* 0x000fe200078ec0ff */
[----:B------:R-:W-:Y:S02]  /*5220*/  IMAD R95, R95, R3, R10 ;  /* 0x000000035f5f7224 */ /* 0x000fe400078e020a */
[----:B----4-:R-:W-:-:S02]  /*5230*/  IMAD R3, R4, R29, R13 ;  /* 0x0000001d04037224 */ /* 0x010fc400078e020d */
[----:B---3--:R-:W-:Y:S02]  /*5240*/  @P0 IMAD R26, R24, R20, R25 ;  /* 0x00000014181a0224 */ /* 0x008fe400078e0219 */
[----:B------:R-:W-:Y:S02]  /*5250*/  IMAD R4, R3, R21, R12 ;  /* 0x0000001503047224 */ /* 0x000fe400078e020c */
[----:B------:R-:W-:Y:S02]  /*5260*/  IMAD R95, R95, R31, R26 ;  /* 0x0000001f5f5f7224 */ /* 0x000fe400078e021a */
[----:B------:R-:W-:-:S03]  /*5270*/  IMAD.MOV.U32 R3, RZ, RZ, 0x1 ;  /* 0x00000001ff037424 */ /* 0x000fc600078e00ff */
[----:B------:R-:W-:Y:S02]  /*5280*/  SEL R97, R4, R95, !P0 ;  /* 0x0000005f04617207 */ /* 0x000fe40004000000 */
[----:B------:R-:W-:-:S07]  /*5290*/  SEL R95, R95, R4, !P0 ;  /* 0x000000045f5f7207 */ /* 0x000fce0004000000 */
.L_x_88:
[----:B------:R-:W-:Y:S01]  /*52a0*/  UIADD3 UR49, UR50, UR49, URZ ;  /* 0x0000003132317290 */ /* 0x000fe2000fffe03f */
[----:B------:R-:W-:Y:S01]  /*52b0*/  LOP3.LUT P0, RZ, R3, 0xff, RZ, 0xc0, !PT ;  /* 0x000000ff03ff7812 */ /* 0x000fe2000780c0ff */
[----:B------:R-:W-:Y:S01]  /*52c0*/  UIADD3 UR43, UR43, 0x4, URZ ;  /* 0x000000042b2b7890 */ /* 0x000fe2000fffe03f */
[----:B------:R-:W-:Y:S01]  /*52d0*/  IMAD.MOV.U32 R96, RZ, RZ, R0 ;  /* 0x000000ffff607224 */ /* 0x000fe200078e0000 */
[----:B------:R-:W-:Y:S02]  /*52e0*/  USHF.R.U32.HI UR4, URZ, 0x2, UR49 ;  /* 0x000000023f047899 */ /* 0x000fe40008011631 */
[----:B------:R-:W-:Y:S02]  /*52f0*/  UISETP.GT.U32.AND UP0, UPT, UR49, 0x3, UPT ;  /* 0x000000033100788c */ /* 0x000fe4000bf04070 */
[----:B------:R-:W-:Y:S02]  /*5300*/  ULOP3.LUT UR4, UR4, 0x1, URZ, 0xc0, !UPT ;  /* 0x0000000104047892 */ /* 0x000fe4000f8ec03f */
[----:B------:R-:W-:-:S02]  /*5310*/  UISETP.LT.U32.AND UP0, UPT, UR50, 0x4, UP0 ;  /* 0x000000043200788c */ /* 0x000fc40008701070 */
[----:B------:R-:W-:Y:S02]  /*5320*/  UISETP.NE.U32.AND UP1, UPT, UR4, 0x1, UPT ;  /* 0x000000010400788c */ /* 0x000fe4000bf25070 */
[----:B------:R-:W-:Y:S02]  /*5330*/  USEL UR5, URZ, 0x1, !UP0 ;  /* 0x000000013f057887 */ /* 0x000fe4000c000000 */
[----:B------:R-:W-:Y:S02]  /*5340*/  UISETP.GT.U32.AND UP1, UPT, UR50, 0x3, !UP1 ;  /* 0x000000033200788c */ /* 0x000fe4000cf24070 */
[----:B------:R-:W-:Y:S02]  /*5350*/  ULOP3.LUT UR49, UR49, 0x3, URZ, 0xc0, !UPT ;  /* 0x0000000331317892 */ /* 0x000fe4000f8ec03f */
[----:B------:R-:W-:-:S04]  /*5360*/  USEL UR4, URZ, 0x1, !UP1 ;  /* 0x000000013f047887 */ /* 0x000fc8000c800000 */
[----:B------:R-:W-:Y:S01]  /*5370*/  ULOP3.LUT UR48, UR4, UR48, UR5, 0x96, !UPT ;  /* 0x0000003004307292 */ /* 0x000fe2000f8e9605 */
[----:B------:R-:W-:Y:S11]  /*5380*/  @P0 BRA `(.L_x_91) ;  /* 0xffffffc0003c0947 */ /* 0x000ff6000383ffff */
[----:B------:R-:W-:-:S13]  /*5390*/  PLOP3.LUT P0, PT, PT, PT, PT, 0x8, 0x0 ;  /* 0x000000000000781c */ /* 0x000fda0003f0e170 */
.L_x_18:
[----:B------:R-:W-:Y:S05]  /*53a0*/  @P0 BRA `(.L_x_10) ;  /* 0x0000002800b40947 */ /* 0x000fea0003800000 */
[----:B------:R-:W-:Y:S01]  /*53b0*/  ULDC.64 UR6, c[0x0][0x588] ;  /* 0x0001620000067ab9 */ /* 0x000fe20000000a00 */
[----:B------:R-:W-:Y:S01]  /*53c0*/  ISETP.NE.U32.AND P1, PT, R103, RZ, PT ;  /* 0x000000ff6700720c */ /* 0x000fe20003f25070 */
[----:B------:R-:W-:-:S04]  /*53d0*/  DEPBAR.LE SB0, 0x0 ;  /* 0x000080000000791a */ /* 0x000fc80000000000 */
[----:B------:R-:W-:Y:S01]  /*53e0*/  ISETP.NE.U32.AND P0, PT, RZ, UR6, PT ;  /* 0x00000006ff007c0c */ /* 0x000fe2000bf05070 */
[----:B------:R-:W-:Y:S01]  /*53f0*/  BSSY B0, `(.L_x_92) ;  /* 0x0000015000007945 */ /* 0x000fe20003800000 */
[----:B------:R-:W-:Y:S02]  /*5400*/  ISETP.NE.AND.EX P1, PT, R105, RZ, PT, P1 ;  /* 0x000000ff6900720c */ /* 0x000fe40003f25310 */
[----:B------:R-:W-:-:S13]  /*5410*/  ISETP.NE.AND.EX P0, PT, RZ, UR7, PT, P0 ;  /* 0x00000007ff007c0c */ /* 0x000fda000bf05300 */
[----:B------:R-:W-:Y:S05]  /*5420*/  @P0 BRA P1, `(.L_x_93) ;  /* 0x0000000000440947 */ /* 0x000fea0000800000 */
[----:B------:R-:W-:-:S04]  /*5430*/  ISETP.NE.U32.AND P0, PT, R103, RZ, PT ;  /* 0x000000ff6700720c */ /* 0x000fc80003f05070 */
[----:B------:R-:W-:-:S13]  /*5440*/  ISETP.NE.AND.EX P0, PT, R105, RZ, PT, P0 ;  /* 0x000000ff6900720c */ /* 0x000fda0003f05300 */
[----:B------:R-:W-:Y:S05]  /*5450*/  @!P0 BRA `(.L_x_94) ;  /* 0x00000000002c8947 */ /* 0x000fea0003800000 */
[----:B------:R-:W-:-:S13]  /*5460*/  LOP3.LUT P0, RZ, R88, 0xff, RZ, 0xc0, !PT ;  /* 0x000000ff58ff7812 */ /* 0x000fda000780c0ff */
[----:B------:R-:W-:Y:S05]  /*5470*/  @!P0 BRA `(.L_x_95) ;  /* 0x0000000000108947 */ /* 0x000fea0003800000 */
[----:B-----5:R-:W-:-:S13]  /*5480*/  FSETP.NEU.AND P0, PT, R90, RZ, PT ;  /* 0x000000ff5a00720b */ /* 0x020fda0003f0d000 */
[----:B------:R-:W-:Y:S05]  /*5490*/  @!P0 BREAK B0 ;  /* 0x0000000000008942 */ /* 0x000fea0003800000 */
[----:B------:R-:W-:Y:S05]  /*54a0*/  @P0 BRA `(.L_x_93) ;  /* 0x0000000000240947 */ /* 0x000fea0003800000 */
[----:B------:R-:W-:Y:S05]  /*54b0*/  BRA `(.L_x_10) ;  /* 0x0000002800707947 */ /* 0x000fea0003800000 */
.L_x_95:
[----:B------:R-:W-:-:S04]  /*54c0*/  ISETP.NE.U32.AND P0, PT, RZ, UR6, PT ;  /* 0x00000006ff007c0c */ /* 0x000fc8000bf05070 */
[----:B------:R-:W-:-:S13]  /*54d0*/  ISETP.NE.AND.EX P0, PT, RZ, UR7, PT, P0 ;  /* 0x00000007ff007c0c */ /* 0x000fda000bf05300 */
[----:B------:R-:W-:Y:S05]  /*54e0*/  @!P0 BREAK B0 ;  /* 0x0000000000008942 */ /* 0x000fea0003800000 */
[----:B------:R-:W-:Y:S05]  /*54f0*/  @P0 BRA `(.L_x_93) ;  /* 0x0000000000100947 */ /* 0x000fea0003800000 */
[----:B------:R-:W-:Y:S05]  /*5500*/  BRA `(.L_x_10) ;  /* 0x00000028005c7947 */ /* 0x000fea0003800000 */
.L_x_94:
[----:B-----5:R-:W-:-:S13]  /*5510*/  FSETP.NEU.AND P0, PT, R90, RZ, PT ;  /* 0x000000ff5a00720b */ /* 0x020fda0003f0d000 */
[----:B------:R-:W-:Y:S05]  /*5520*/  @!P0 BREAK B0 ;  /* 0x0000000000008942 */ /* 0x000fea0003800000 */
[----:B------:R-:W-:Y:S05]  /*5530*/  @!P0 BRA `(.L_x_10) ;  /* 0x0000002800508947 */ /* 0x000fea0003800000 */
.L_x_93:
[----:B------:R-:W-:Y:S05]  /*5540*/  BSYNC B0 ;  /* 0x0000000000007941 */ /* 0x000fea0003800000 */
.L_x_92:
[----:B------:R-:W-:-:S04]  /*5550*/  LOP3.LUT R19, R19, 0x1, RZ, 0xfc, !PT ;  /* 0x0000000113137812 */ /* 0x000fc800078efcff */
[----:B------:R-:W-:-:S13]  /*5560*/  ISETP.NE.AND P0, PT, R19, 0x3, PT ;  /* 0x000000031300780c */ /* 0x000fda0003f05270 */
[----:B------:R-:W-:Y:S05]  /*5570*/  @!P0 BRA `(.L_x_96) ;  /* 0x0000000000048947 */ /* 0x000fea0003800000 */
[----:B------:R-:W-:Y:S01]  /*5580*/  BPT.TRAP 0x1 ;  /* 0x000000040000795c */ /* 0x000fe20000300000 */
.L_x_96:
[----:B------:R-:W3:Y:S01]  /*5590*/  S2UR UR5, SR_CgaCtaId ;  /* 0x00000000000579c3 */ /* 0x000ee20000008800 */
[----:B------:R-:W-:Y:S02]  /*55a0*/  UMOV UR4, 0x400 ;  /* 0x0000040000047882 */ /* 0x000fe40000000000 */
[----:B---3--:R-:W-:-:S04]  /*55b0*/  ULEA UR4, UR5, UR4, 0x18 ;  /* 0x0000000405047291 */ /* 0x008fc8000f8ec03f */
[----:B------:R-:W-:-:S04]  /*55c0*/  ULEA UR4, UR42, UR4, 0x3 ;  /* 0x000000042a047291 */ /* 0x000fc8000f8e183f */
[----:B------:R-:W-:-:S04]  /*55d0*/  UIADD3 UR4, UR4, 0x60, URZ ;  /* 0x0000006004047890 */ /* 0x000fc8000fffe03f */
[----:B------:R-:W-:-:S09]  /*55e0*/  UPRMT UR4, UR5, 0x654, UR4 ;  /* 0x0000065405047896 */ /* 0x000fd20008000004 */
[----:B------:R-:W-:Y:S01]  /*55f0*/  SYNCS.ARRIVE.TRANS64.RED.A1T0 RZ, [UR4], RZ ;  /* 0x000000ffffff79a7 */ /* 0x000fe20008100404 */
[----:B------:R-:W-:Y:S05]  /*5600*/  BRA `(.L_x_10) ;  /* 0x00000028001c7947 */ /* 0x000fea0003800000 */
.L_x_9:
[----:B------:R-:W-:Y:S01]  /*5610*/  ULDC.64 UR4, c[0x0][0x8f8] ;  /* 0x00023e0000047ab9 */ /* 0x000fe20000000a00 */
[----:B------:R-:W-:Y:S01]  /*5620*/  PRMT R10, RZ, 0x7610, R10 ;  /* 0x00007610ff0a7816 */ /* 0x000fe2000000000a */
[----:B------:R-:W-:Y:S01]  /*5630*/  IMAD.MOV.U32 R13, RZ, RZ, -0x1 ;  /* 0xffffffffff0d7424 */ /* 0x000fe200078e00ff */
[----:B------:R-:W-:Y:S01]  /*5640*/  ISETP.GE.U32.AND P1, PT, R16, UR4, PT ;  /* 0x0000000410007c0c */ /* 0x000fe2000bf26070 */
[----:B------:R-:W-:Y:S01]  /*5650*/  IMAD.MOV.U32 R6, RZ, RZ, -0x1 ;  /* 0xffffffffff067424 */ /* 0x000fe200078e00ff */
[----:B------:R-:W-:Y:S02]  /*5660*/  MOV R7, 0xffffffff ;  /* 0xffffffff00077802 */ /* 0x000fe40000000f00 */
[----:B------:R-:W-:-:S13]  /*5670*/  ISETP.GE.U32.AND.EX P1, PT, R17, UR5, PT, P1 ;  /* 0x0000000511007c0c */ /* 0x000fda000bf26110 */
        /* <DEDUP_REMOVED lines=10> */
[----:B-1----:R-:W-:-:S05]  /*5720*/  IADD3 R13, P1, R16, R7, RZ ;  /* 0x00000007100d7210 */ /* 0x002fca0007f3e0ff */
        /* <DEDUP_REMOVED lines=8> */
.L_x_98:
[--C-:B------:R-:W-:Y:S01]  /*57b0*/  SHF.R.U64 R14, R12, R20, R13.reuse ;  /* 0x000000140c0e7219 */ /* 0x100fe2000000120d */
[----:B------:R-:W1:Y:S01]  /*57c0*/  LDC R26, c[0x0][0x8c0] ;  /* 0x00023000ff1a7b82 */ /* 0x000e620000000800 */
[----:B------:R-:W-:Y:S01]  /*57d0*/  I2FP.F32.U32 R7, R8 ;  /* 0x0000000800077245 */ /* 0x000fe20000201000 */
[----:B------:R-:W-:Y:S01]  /*57e0*/  ULDC UR4, c[0x0][0x150] ;  /* 0x0000540000047ab9 */ /* 0x000fe20000000800 */
[----:B------:R-:W-:Y:S02]  /*57f0*/  SHF.R.U32.HI R6, RZ, R20, R13 ;  /* 0x00000014ff067219 */ /* 0x000fe4000001160d */
[----:B------:R-:W-:Y:S01]  /*5800*/  IADD3 R9, P1, RZ, -R14, RZ ;  /* 0x8000000eff097210 */ /* 0x000fe20007f3e0ff */
[----:B------:R-:W-:Y:S01]  /*5810*/  FMUL R13, R7, UR4 ;  /* 0x00000004070d7c20 */ /* 0x000fe20008400000 */
[----:B------:R-:W-:Y:S01]  /*5820*/  ULDC UR4, c[0x0][0x154] ;  /* 0x0000550000047ab9 */ /* 0x000fe20000000800 */
[----:B------:R-:W2:Y:S02]  /*5830*/  LDC.64 R28, c[0x0][0x8e8] ;  /* 0x00023a00ff1c7b82 */ /* 0x000ea40000000a00 */
[----:B------:R-:W-:-:S02]  /*5840*/  IMAD.X R11, RZ, RZ, ~R6, P1 ;  /* 0x000000ffff0b7224 */ /* 0x000fc400008e0e06 */
[----:B------:R-:W3:Y:S01]  /*5850*/  F2I.U32.TRUNC.NTZ R13, R13 ;  /* 0x0000000d000d7305 */ /* 0x000ee2000020f000 */
[----:B------:R-:W-:-:S03]  /*5860*/  IMAD.WIDE.U32 R6, R9, R24, R16 ;  /* 0x0000001809067225 */ /* 0x000fc600078e0010 */
[----:B------:R-:W4:Y:S01]  /*5870*/  LDC R15, c[0x0][0x144] ;  /* 0x00005100ff0f7b82 */ /* 0x000f220000000800 */
[----:B------:R-:W-:-:S04]  /*5880*/  IMAD R10, R11, R24, RZ ;  /* 0x000000180b0a7224 */ /* 0x000fc800078e02ff */
[----:B------:R-:W-:Y:S02]  /*5890*/  IMAD R9, R9, R25, R10 ;  /* 0x0000001909097224 */ /* 0x000fe400078e020a */
[----:B------:R-:W-:Y:S01]  /*58a0*/  IMAD.MOV.U32 R10, RZ, RZ, -0x1 ;  /* 0xffffffffff0a7424 */ /* 0x000fe200078e00ff */
[----:B------:R-:W5:Y:S02]  /*58b0*/  LDC R20, c[0x0][0x8b0] ;  /* 0x00022c00ff147b82 */ /* 0x000f640000000800 */
[----:B------:R-:W-:Y:S02]  /*58c0*/  IADD3 R7, R7, R9, RZ ;  /* 0x0000000907077210 */ /* 0x000fe40007ffe0ff */
[----:B------:R-:W-:Y:S02]  /*58d0*/  I2FP.F32.U32 R9, R3 ;  /* 0x0000000300097245 */ /* 0x000fe40000201000 */
[-C--:B-1----:R-:W-:Y:S01]  /*58e0*/  SHF.R.U64 R12, R6, R26.reuse, R7 ;  /* 0x0000001a060c7219 */ /* 0x082fe20000001207 */
[----:B---3--:R-:W-:Y:S01]  /*58f0*/  IMAD.MOV R6, RZ, RZ, -R13 ;  /* 0x000000ffff067224 */ /* 0x008fe200078e0a0d */
[----:B------:R-:W1:Y:S01]  /*5900*/  LDC R11, c[0x0][0x900] ;  /* 0x00024000ff0b7b82 */ /* 0x000e620000000800 */
[----:B--2---:R-:W-:Y:S01]  /*5910*/  ISETP.NE.U32.AND P1, PT, R28, RZ, PT ;  /* 0x000000ff1c00720c */ /* 0x004fe20003f25070 */
[----:B------:R-:W-:Y:S01]  /*5920*/  FMUL R9, R9, UR4 ;  /* 0x0000000409097c20 */ /* 0x000fe20008400000 */
[----:B------:R-:W-:-:S02]  /*5930*/  SHF.R.U32.HI R7, RZ, R26, R7 ;  /* 0x0000001aff077219 */ /* 0x000fc40000011607 */
[----:B------:R-:W-:-:S03]  /*5940*/  ISETP.NE.AND.EX P1, PT, R29, RZ, PT, P1 ;  /* 0x000000ff1d00720c */ /* 0x000fc60003f25310 */
[----:B------:R-:W2:Y:S01]  /*5950*/  LDC R24, c[0x0][0x148] ;  /* 0x00005200ff187b82 */ /* 0x000ea20000000800 */
[----:B----4-:R-:W-:Y:S02]  /*5960*/  IMAD R25, R15, R6, R8 ;  /* 0x000000060f197224 */ /* 0x010fe400078e0208 */
[----:B------:R-:W-:-:S05]  /*5970*/  IMAD.MOV.U32 R8, RZ, RZ, 0x1 ;  /* 0x00000001ff087424 */ /* 0x000fca00078e00ff */
[----:B------:R-:W3:Y:S01]  /*5980*/  LDC R23, c[0x0][0x8a8] ;  /* 0x00022a00ff177b82 */ /* 0x000ee20000000800 */
[-CC-:B-----5:R-:W-:Y:S02]  /*5990*/  SHF.R.U64 R15, R12, R20.reuse, R7.reuse ;  /* 0x000000140c0f7219 */ /* 0x1a0fe40000001207 */
[----:B------:R-:W-:Y:S02]  /*59a0*/  SHF.R.U32.HI R6, RZ, R20, R7 ;  /* 0x00000014ff067219 */ /* 0x000fe40000011607 */
[----:B------:R4:W1:Y:S03]  /*59b0*/  F2I.U32.TRUNC.NTZ R20, R9 ;  /* 0x0000000900147305 */ /* 0x000866000020f000 */
[----:B------:R-:W2:Y:S01]  /*59c0*/  LDC R27, c[0x0][0x8f0] ;  /* 0x00023c00ff1b7b82 */ /* 0x000ea20000000800 */
[-C--:B-1----:R-:W-:Y:S02]  /*59d0*/  SHF.R.U64 R21, R15, R11.reuse, R6 ;  /* 0x0000000b0f157219 */ /* 0x082fe40000001206 */
[----:B------:R-:W-:-:S02]  /*59e0*/  SHF.L.U32 R10, R10, R11, RZ ;  /* 0x0000000b0a0a7219 */ /* 0x000fc400000006ff */
[-C--:B------:R-:W-:Y:S01]  /*59f0*/  SHF.R.U32.HI R7, RZ, R11.reuse, R6 ;  /* 0x0000000bff077219 */ /* 0x080fe20000011606 */
[----:B------:R-:W-:Y:S01]  /*5a00*/  IMAD.MOV.U32 R6, RZ, RZ, R21 ;  /* 0x000000ffff067224 */ /* 0x000fe200078e0015 */
[----:B------:R-:W-:Y:S01]  /*5a10*/  SHF.L.U32 R26, R8, R11, RZ ;  /* 0x0000000b081a7219 */ /* 0x000fe200000006ff */
[----:B------:R-:W1:Y:S01]  /*5a20*/  LDC R30, c[0x0][0x8e0] ;  /* 0x00023800ff1e7b82 */ /* 0x000e620000000800 */
[----:B------:R-:W-:-:S07]  /*5a30*/  LOP3.LUT R32, RZ, R10, RZ, 0x33, !PT ;  /* 0x0000000aff207212 */ /* 0x000fce00078e33ff */
[----:B------:R-:W1:Y:S01]  /*5a40*/  LDC R31, c[0x0][0x8b8] ;  /* 0x00022e00ff1f7b82 */ /* 0x000e620000000800 */
[----:B----4-:R-:W-:Y:S05]  /*5a50*/  @!P1 BRA `(.L_x_99) ;  /* 0x0000000000289947 */ /* 0x010fea0003800000 */
[----:B------:R-:W4:Y:S02]  /*5a60*/  LDC R6, c[0x0][0x8f4] ;  /* 0x00023d00ff067b82 */ /* 0x000f240000000800 */
[----:B----4-:R-:W-:-:S05]  /*5a70*/  IADD3 R11, P1, R21, R6, RZ ;  /* 0x00000006150b7210 */ /* 0x010fca0007f3e0ff */
        /* <DEDUP_REMOVED lines=8> */
.L_x_99:
[----:B------:R-:W-:Y:S01]  /*5b00*/  ISETP.NE.AND P1, PT, R2, 0x1, PT ;  /* 0x000000010200780c */ /* 0x000fe20003f25270 */
[----:B---3--:R-:W-:Y:S01]  /*5b10*/  VIADD R9, R23, 0xffffffff ;  /* 0xffffffff17097836 */ /* 0x008fe20000000000 */
[----:B--2---:R-:W-:Y:S01]  /*5b20*/  SHF.R.U64 R7, R6, R27, R7 ;  /* 0x0000001b06077219 */ /* 0x004fe20000001207 */
[----:B------:R-:W-:Y:S01]  /*5b30*/  IMAD.MOV.U32 R10, RZ, RZ, 0x1 ;  /* 0x00000001ff0a7424 */ /* 0x000fe200078e00ff */
[----:B------:R-:W-:Y:S02]  /*5b40*/  IADD3 R20, -R20, RZ, RZ ;  /* 0x000000ff14147210 */ /* 0x000fe40007ffe1ff */
[----:B------:R-:W-:Y:S01]  /*5b50*/  LOP3.LUT R6, R15, R32, RZ, 0xc0, !PT ;  /* 0x000000200f067212 */ /* 0x000fe200078ec0ff */
[----:B------:R-:W-:Y:S01]  /*5b60*/  IMAD.MOV R8, RZ, RZ, -R7 ;  /* 0x000000ffff087224 */ /* 0x000fe200078e0a07 */
[----:B------:R-:W-:-:S03]  /*5b70*/  LOP3.LUT R12, R12, R9, RZ, 0xc0, !PT ;  /* 0x000000090c0c7212 */ /* 0x000fc600078ec0ff */
[----:B------:R-:W-:Y:S02]  /*5b80*/  IMAD R6, R26, R7, R6 ;  /* 0x000000071a067224 */ /* 0x000fe400078e0206 */
[----:B------:R-:W-:Y:S02]  /*5b90*/  @P1 IMAD R25, R24, R20, R3 ;  /* 0x0000001418191224 */ /* 0x000fe400078e0203 */
[----:B-1----:R-:W-:Y:S02]  /*5ba0*/  IMAD R3, R8, R30, R21 ;  /* 0x0000001e08037224 */ /* 0x002fe400078e0215 */
[----:B------:R-:W-:Y:S02]  /*5bb0*/  IMAD R13, R6, R31, R25 ;  /* 0x0000001f060d7224 */ /* 0x000fe400078e0219 */
[----:B------:R-:W-:-:S05]  /*5bc0*/  IMAD R6, R3, R23, R12 ;  /* 0x0000001703067224 */ /* 0x000fca00078e020c */
[----:B------:R-:W-:Y:S02]  /*5bd0*/  SEL R7, R6, R13, !P1 ;  /* 0x0000000d06077207 */ /* 0x000fe40004800000 */
[----:B------:R-:W-:Y:S01]  /*5be0*/  SEL R13, R13, R6, !P1 ;  /* 0x000000060d0d7207 */ /* 0x000fe20004800000 */
[----:B------:R-:W-:-:S07]  /*5bf0*/  IMAD.MOV.U32 R6, RZ, RZ, R14 ;  /* 0x000000ffff067224 */ /* 0x000fce00078e000e */
.L_x_97:
[----:B------:R-:W-:-:S08]  /*5c00*/  NOP ;  /* 0x0000000000007918 */ /* 0x000fd00000000000 */
[----:B------:R-:W1:-:S00]  /*5c10*/  USETMAXREG.DEALLOC.CTAPOOL 0x28 ;  /* 0x00000028000079c8 */ /* 0x000e4000080e0500 */
[----:B-1----:R-:W-:-:S13]  /*5c20*/  ISETP.NE.AND P1, PT, R0, 0x1, PT ;  /* 0x000000010000780c */ /* 0x002fda0003f25270 */
[----:B------:R-:W-:Y:S05]  /*5c30*/  @!P1 BRA `(.L_x_10) ;  /* 0x0000002000909947 */ /* 0x000fea0003800000 */
[----:B------:R-:W-:Y:S05]  /*5c40*/  @!P4 BRA `(.L_x_100) ;  /* 0x0000001000a8c947 */ /* 0x000fea0003800000 */
[----:B------:R-:W-:-:S13]  /*5c50*/  ISETP.NE.OR P0, PT, R0, 0x2, P0 ;  /* 0x000000020000780c */ /* 0x000fda0000705670 */
[----:B------:R-:W-:Y:S05]  /*5c60*/  @P0 BRA `(.L_x_10) ;  /* 0x0000002000840947 */ /* 0x000fea0003800000 */
[----:B------:R-:W-:-:S13]  /*5c70*/  LOP3.LUT P1, RZ, R10, 0xff, RZ, 0xc0, !PT ;  /* 0x000000ff0aff7812 */ /* 0x000fda000782c0ff */
[----:B------:R-:W-:Y:S05]  /*5c80*/  @!P1 BRA `(.L_x_101) ;  /* 0x0000000000189947 */ /* 0x000fea0003800000 */
[----:B------:R-:W-:Y:S01]  /*5c90*/  UMOV UR4, 0x400 ;  /* 0x0000040000047882 */ /* 0x000fe20000000000 */
[----:B------:R-:W-:Y:S01]  /*5ca0*/  IMAD.MOV.U32 R0, RZ, RZ, RZ ;  /* 0x000000ffff007224 */ /* 0x000fe200078e00ff */
[----:B------:R-:W-:-:S04]  /*5cb0*/  ULEA UR4, UR36, UR4, 0x18 ;  /* 0x0000000424047291 */ /* 0x000fc8000f8ec03f */
[----:B------:R-:W-:-:S05]  /*5cc0*/  SHF.L.U32 R0, R0, 0x1f, RZ ;  /* 0x0000001f00007819 */ /* 0x000fca00000006ff */
[----:B------:R-:W1:Y:S02]  /*5cd0*/  SYNCS.PHASECHK.TRANS64.TRYWAIT P0, [UR4+0x88], R0 ;  /* 0x00008800ff0075a7 */ /* 0x000e640008000144 */
[----:B-1----:R-:W-:Y:S05]  /*5ce0*/  @!P0 BRA `(.L_x_102) ;  /* 0x0000002000ec8947 */ /* 0x002fea0003800000 */
.L_x_101:
[----:B-1----:R-:W-:Y:S01]  /*5cf0*/  PRMT R0, RZ, 0x7610, R0 ;  /* 0x00007610ff007816 */ /* 0x002fe20000000000 */
[----:B------:R-:W-:Y:S06]  /*5d00*/  @P3 BRA `(.L_x_103) ;  /* 0x0000000000243947 */ /* 0x000fec0003800000 */
[----:B------:R-:W-:Y:S02]  /*5d10*/  ULDC.64 UR4, c[0x0][0x588] ;  /* 0x0001620000047ab9 */ /* 0x000fe40000000a00 */
[----:B------:R-:W-:-:S04]  /*5d20*/  ISETP.NE.U32.AND P0, PT, RZ, UR4, PT ;  /* 0x00000004ff007c0c */ /* 0x000fc8000bf05070 */
[----:B------:R-:W-:-:S13]  /*5d30*/  ISETP.NE.AND.EX P0, PT, RZ, UR5, PT, P0 ;  /* 0x00000005ff007c0c */ /* 0x000fda000bf05300 */
[----:B------:R-:W-:Y:S05]  /*5d40*/  @!P0 BRA `(.L_x_104) ;  /* 0x00000000000c8947 */ /* 0x000fea0003800000 */
[----:B------:R1:W5:Y:S01]  /*5d50*/  LDG.E R3, desc[UR40][R4.64] ;  /* 0x0000002804037981 */ /* 0x000362000c1e1900 */
[----:B------:R-:W-:Y:S01]  /*5d60*/  IMAD.MOV.U32 R0, RZ, RZ, 0x1 ;  /* 0x00000001ff007424 */ /* 0x000fe200078e00ff */
[----:B------:R-:W-:Y:S06]  /*5d70*/  BRA `(.L_x_103) ;  /* 0x0000000000087947 */ /* 0x000fec0003800000 */
.L_x_104:
[----:B------:R-:W2:Y:S01]  /*5d80*/  LDC R3, c[0x0][0x580] ;  /* 0x00016000ff037b82 */ /* 0x000ea20000000800 */
[----:B------:R-:W-:-:S07]  /*5d90*/  IMAD.MOV.U32 R0, RZ, RZ, 0x1 ;  /* 0x00000001ff007424 */ /* 0x000fce00078e00ff */
.L_x_103:
[----:B------:R-:W-:Y:S01]  /*5da0*/  MOV R8, 0x1 ;  /* 0x0000000100087802 */ /* 0x000fe20000000f00 */
[----:B------:R-:W-:Y:S06]  /*5db0*/  @!P1 BRA `(.L_x_105) ;  /* 0x0000000c00dc9947 */ /* 0x000fec0003800000 */
[----:B------:R-:W3:Y:S01]  /*5dc0*/  LDC R9, c[0x0][0x900] ;  /* 0x00024000ff097b82 */ /* 0x000ee20000000800 */
[----:B-1----:R-:W-:Y:S01]  /*5dd0*/  IMAD.MOV.U32 R4, RZ, RZ, -0x1 ;  /* 0xffffffffff047424 */ /* 0x002fe200078e00ff */
[----:B------:R-:W-:Y:S01]  /*5de0*/  LOP3.LUT R10, R19, 0x2, RZ, 0xfc, !PT ;  /* 0x00000002130a7812 */ /* 0x000fe200078efcff */
[----:B------:R-:W-:Y:S01]  /*5df0*/  IMAD.MOV.U32 R8, RZ, RZ, 0x1 ;  /* 0x00000001ff087424 */ /* 0x000fe200078e00ff */
[----:B------:R-:W-:Y:S01]  /*5e00*/  ULDC.64 UR6, c[0x0][0x198] ;  /* 0x0000660000067ab9 */ /* 0x000fe20000000a00 */
[----:B------:R-:W-:Y:S01]  /*5e10*/  ULDC.64 UR14, c[0x0][0x588] ;  /* 0x00016200000e7ab9 */ /* 0x000fe20000000a00 */
[----:B------:R-:W-:Y:S01]  /*5e20*/  ULDC.64 UR22, c[0x0][0x8f8] ;  /* 0x00023e0000167ab9 */ /* 0x000fe20000000a00 */
[----:B------:R-:W-:Y:S01]  /*5e30*/  ULDC.64 UR24, c[0x0][0x590] ;  /* 0x0001640000187ab9 */ /* 0x000fe20000000a00 */
[----:B------:R-:W1:Y:S01]  /*5e40*/  LDC R11, c[0x0][0x8a8] ;  /* 0x00022a00ff0b7b82 */ /* 0x000e620000000800 */
[-C--:B---3--:R-:W-:Y:S02]  /*5e50*/  SHF.L.U32 R4, R4, R9.reuse, RZ ;  /* 0x0000000904047219 */ /* 0x088fe400000006ff */
[----:B------:R-:W-:Y:S01]  /*5e60*/  SHF.L.U32 R9, R8, R9, RZ ;  /* 0x0000000908097219 */ /* 0x000fe200000006ff */
[----:B------:R-:W-:Y:S01]  /*5e70*/  IMAD.MOV.U32 R8, RZ, RZ, 0x1 ;  /* 0x00000001ff087424 */ /* 0x000fe200078e00ff */
[----:B------:R-:W-:Y:S01]  /*5e80*/  LOP3.LUT R12, RZ, R4, RZ, 0x33, !PT ;  /* 0x00000004ff0c7212 */ /* 0x000fe200078e33ff */
[----:B-1----:R-:W-:-:S07]  /*5e90*/  VIADD R11, R11, 0xffffffff ;  /* 0xffffffff0b0b7836 */ /* 0x002fce0000000000 */
.L_x_137:
[----:B------:R-:W-:Y:S02]  /*5ea0*/  ISETP.NE.U32.AND P0, PT, RZ, UR24, PT ;  /* 0x00000018ff007c0c */ /* 0x000fe4000bf05070 */
[----:B------:R-:W-:Y:S02]  /*5eb0*/  R2UR UR19, R13 ;  /* 0x000000000d1372ca */ /* 0x000fe400000e0000 */
[----:B------:R-:W-:Y:S02]  /*5ec0*/  R2UR UR18, R7 ;  /* 0x00000000071272ca */ /* 0x000fe400000e0000 */
[----:B------:R-:W-:-:S09]  /*5ed0*/  ISETP.NE.AND.EX P0, PT, RZ, UR25, PT, P0 ;  /* 0x00000019ff007c0c */ /* 0x000fd2000bf05300 */
[----:B------:R-:W-:Y:S02]  /*5ee0*/  USHF.L.U32 UR19, UR19, 0x8, URZ ;  /* 0x0000000813137899 */ /* 0x000fe4000800063f */
[----:B------:R-:W-:Y:S02]  /*5ef0*/  USHF.L.U32 UR18, UR18, 0x6, URZ ;  /* 0x0000000612127899 */ /* 0x000fe4000800063f */
[----:B--234-:R-:W-:Y:S10]  /*5f00*/  @!P0 BRA `(.L_x_106) ;  /* 0x00000000002c8947 */ /* 0x01cff40003800000 */
[----:B------:R-:W-:-:S04]  /*5f10*/  ISETP.NE.U32.AND P1, PT, RZ, UR14, PT ;  /* 0x0000000eff007c0c */ /* 0x000fc8000bf25070 */
[----:B------:R-:W-:-:S13]  /*5f20*/  ISETP.NE.AND.EX P1, PT, RZ, UR15, PT, P1 ;  /* 0x0000000fff007c0c */ /* 0x000fda000bf25310 */
[----:B------:R-:W-:Y:S05]  /*5f30*/  @!P1 BRA `(.L_x_107) ;  /* 0x0000000000189947 */ /* 0x000fea0003800000 */
[----:B------:R-:W1:Y:S01]  /*5f40*/  LDC.64 R4, c[0x0][0x588] ;  /* 0x00016200ff047b82 */ /* 0x000e620000000a00 */
[----:B--2--5:R-:W-:-:S04]  /*5f50*/  IMAD R3, R6, UR24, RZ ;  /* 0x0000001806037c24 */ /* 0x024fc8000f8e02ff */
[----:B-1----:R-:W-:-:S05]  /*5f60*/  IMAD.WIDE R4, R3, 0x4, R4 ;  /* 0x0000000403047825 */ /* 0x002fca00078e0204 */
[----:B------:R3:W5:Y:S01]  /*5f70*/  LDG.E R3, desc[UR40][R4.64] ;  /* 0x0000002804037981 */ /* 0x000762000c1e1900 */
[----:B------:R-:W-:Y:S01]  /*5f80*/  IMAD.MOV.U32 R0, RZ, RZ, 0x1 ;  /* 0x00000001ff007424 */ /* 0x000fe200078e00ff */
[----:B------:R-:W-:Y:S06]  /*5f90*/  BRA `(.L_x_106) ;  /* 0x0000000000087947 */ /* 0x000fec0003800000 */
.L_x_107:
[----:B--2--5:R-:W1:Y:S01]  /*5fa0*/  LDC R3, c[0x0][0x580] ;  /* 0x00016000ff037b82 */ /* 0x024e620000000800 */
[----:B------:R-:W-:-:S07]  /*5fb0*/  IMAD.MOV.U32 R0, RZ, RZ, 0x1 ;  /* 0x00000001ff007424 */ /* 0x000fce00078e00ff */
.L_x_106:
[----:B------:R-:W-:Y:S05]  /*5fc0*/  @!P0 BRA `(.L_x_108) ;  /* 0x00000000001c8947 */ /* 0x000fea0003800000 */
[----:B------:R-:W-:-:S13]  /*5fd0*/  LOP3.LUT P2, RZ, R0, 0xff, RZ, 0xc0, !PT ;  /* 0x000000ff00ff7812 */ /* 0x000fda000784c0ff */
[----:B---3--:R-:W3:Y:S02]  /*5fe0*/  @!P2 LDC.64 R4, c[0x0][0x588] ;  /* 0x00016200ff04ab82 */ /* 0x008ee40000000a00 */
[----:B---3--:R-:W-:-:S04]  /*5ff0*/  @!P2 ISETP.NE.U32.AND P0, PT, R4, RZ, PT ;  /* 0x000000ff0400a20c */ /* 0x008fc80003f05070 */
[----:B------:R-:W-:Y:S02]  /*6000*/  @!P2 ISETP.NE.AND.EX P1, PT, R5, RZ, PT, P0 ;  /* 0x000000ff0500a20c */ /* 0x000fe40003f25300 */
[----:B-12--5:R-:W-:Y:S02]  /*6010*/  @P2 FSETP.EQ.AND P0, PT, R3, RZ, PT ;  /* 0x000000ff0300220b */ /* 0x026fe40003f02000 */
[----:B------:R-:W-:Y:S01]  /*6020*/  @!P2 PLOP3.LUT P0, PT, P1, PT, PT, 0x8, 0x0 ;  /* 0x000000000000a81c */ /* 0x000fe20000f0e170 */
[----:B------:R-:W-:-:S12]  /*6030*/  BRA `(.L_x_109) ;  /* 0x0000000000047947 */ /* 0x000fd80003800000 */
.L_x_108:
[----:B-12--5:R-:W-:-:S13]  /*6040*/  FSETP.EQ.AND P0, PT, R3, RZ, PT ;  /* 0x000000ff0300720b */ /* 0x026fda0003f02000 */
.L_x_109:
[----:B------:R-:W-:Y:S02]  /*6050*/  ISETP.NE.AND P2, PT, R10, 0x3, PT ;  /* 0x000000030a00780c */ /* 0x000fe40003f45270 */
[----:B------:R-:W-:-:S04]  /*6060*/  ELECT P1, URZ, PT ;  /* 0x00000000003f782f */ /* 0x000fc80003820000 */
[----:B------:R-:W-:-:S07]  /*6070*/  PLOP3.LUT P0, PT, P1, P0, PT, 0x20, 0x0 ;  /* 0x000000000000781c */ /* 0x000fce0000f00470 */
[----:B------:R-:W-:Y:S06]  /*6080*/  @!P2 BRA `(.L_x_110) ;  /* 0x000000000004a947 */ /* 0x000fec0003800000 */
[----:B------:R-:W-:Y:S01]  /*6090*/  BPT.TRAP 0x1 ;  /* 0x000000040000795c */ /* 0x000fe20000300000 */
.L_x_110:
[----:B------:R-:W1:Y:S01]  /*60a0*/  S2UR UR36, SR_CgaCtaId ;  /* 0x00000000002479c3 */ /* 0x000e620000008800 */
[----:B------:R-:W-:Y:S01]  /*60b0*/  UMOV UR4, 0x400 ;  /* 0x0000040000047882 */ /* 0x000fe20000000000 */
[----:B---3--:R-:W-:Y:S01]  /*60c0*/  SHF.L.U32 R4, R8, 0x1f, RZ ;  /* 0x0000001f08047819 */ /* 0x008fe200000006ff */
[----:B-1----:R-:W-:-:S09]  /*60d0*/  ULEA UR5, UR36, UR4, 0x18 ;  /* 0x0000000424057291 */ /* 0x002fd2000f8ec03f */
[----:B------:R-:W1:Y:S02]  /*60e0*/  SYNCS.PHASECHK.TRANS64.TRYWAIT P1, [UR5+0x60], R4 ;  /* 0x00006004ff0075a7 */ /* 0x000e640008020145 */
[----:B-1----:R-:W-:Y:S05]  /*60f0*/  @!P1 BRA `(.L_x_111) ;  /* 0x0000002000009947 */ /* 0x002fea0003800000 */
.L_x_169:
[----:B------:R-:W-:Y:S04]  /*6100*/  BSSY B0, `(.L_x_112) ;  /* 0x000000e000007945 */ /* 0x000fe80003800000 */
[----:B------:R-:W-:Y:S05]  /*6110*/  @!P0 BRA `(.L_x_113) ;  /* 0x0000000000308947 */ /* 0x000fea0003800000 */
[----:B------:R-:W-:Y:S01]  /*6120*/  R2UR UR20, R6 ;  /* 0x00000000061472ca */ /* 0x000fe200000e0000 */
[----:B------:R-:W-:Y:S02]  /*6130*/  UIADD3 UR8, UP0, UR6, 0x3f0, URZ ;  /* 0x000003f006087890 */ /* 0x000fe4000ff1e03f */
[----:B------:R-:W-:Y:S02]  /*6140*/  UIADD3 UR16, UR5, 0x200, URZ ;  /* 0x0000020005107890 */ /* 0x000fe4000fffe03f */
[----:B------:R-:W-:Y:S02]  /*6150*/  UIADD3 UR17, UR5, 0x40, URZ ;  /* 0x0000004005117890 */ /* 0x000fe4000fffe03f */
[----:B------:R-:W-:Y:S01]  /*6160*/  UIADD3.X UR9, URZ, UR7, URZ, UP0, !UPT ;  /* 0x000000073f097290 */ /* 0x000fe200087fe43f */
[----:B------:R-:W-:Y:S01]  /*6170*/  UMOV UR10, 0x0 ;  /* 0x00000000000a7882 */ /* 0x000fe20000000000 */
[----:B------:R-:W-:-:S07]  /*6180*/  UMOV UR11, 0x10000000 ;  /* 0x10000000000b7882 */ /* 0x000fce0000000000 */
[----:B------:R2:W-:Y:S02]  /*6190*/  UTMALDG.3D [UR16], [UR8], desc[UR10] ;  /* 0x00000a10080075b4 */ /* 0x0005e40008011000 */
[----:B--2---:R-:W-:Y:S05]  /*61a0*/  @!P2 BRA `(.L_x_114) ;  /* 0x000000000004a947 */ /* 0x004fea0003800000 */
[----:B------:R-:W-:Y:S01]  /*61b0*/  BPT.TRAP 0x1 ;  /* 0x000000040000795c */ /* 0x000fe20000300000 */
.L_x_114:
[----:B-1----:R-:W1:Y:S02]  /*61c0*/  LDC R5, c[0x0][0x800] ;  /* 0x00020000ff057b82 */ /* 0x002e640000000800 */
[----:B-1----:R2:W-:Y:S02]  /*61d0*/  SYNCS.ARRIVE.TRANS64.RED.A0TR RZ, [UR5+0x40], R5 ;  /* 0x00004005ffff79a7 */ /* 0x0025e40008300405 */
.L_x_113:
[----:B------:R-:W-:Y:S05]  /*61e0*/  BSYNC B0 ;  /* 0x0000000000007941 */ /* 0x000fea0003800000 */
.L_x_112:
[----:B------:R-:W-:Y:S05]  /*61f0*/  @!P2 BRA `(.L_x_115) ;  /* 0x000000000004a947 */ /* 0x000fea0003800000 */
[----:B------:R-:W-:Y:S01]  /*6200*/  BPT.TRAP 0x1 ;  /* 0x000000040000795c */ /* 0x000fe20000300000 */
.L_x_115:
[----:B------:R-:W-:-:S04]  /*6210*/  UIADD3 UR4, UR5, 0x40, URZ ;  /* 0x0000004005047890 */ /* 0x000fc8000fffe03f */
[----:B------:R-:W-:-:S09]  /*6220*/  UPRMT UR4, UR36, 0x654, UR4 ;  /* 0x0000065424047896 */ /* 0x000fd20008000004 */
[----:B------:R-:W-:Y:S01]  /*6230*/  SYNCS.ARRIVE.TRANS64.RED.A1T0 RZ, [UR4], RZ ;  /* 0x000000ffffff79a7 */ /* 0x000fe20008100404 */
[----:B------:R-:W-:Y:S05]  /*6240*/  @!P2 BRA `(.L_x_116) ;  /* 0x000000000004a947 */ /* 0x000fea0003800000 */
[----:B------:R-:W-:Y:S01]  /*6250*/  BPT.TRAP 0x1 ;  /* 0x000000040000795c */ /* 0x000fe20000300000 */
.L_x_116:
[----:B------:R-:W3:Y:S02]  /*6260*/  SYNCS.PHASECHK.TRANS64.TRYWAIT P1, [UR5+0x68], R4 ;  /* 0x00006804ff0075a7 */ /* 0x000ee40008020145 */
[----:B---3--:R-:W-:Y:S05]  /*6270*/  @!P1 BRA `(.L_x_117) ;  /* 0x0000001c00b89947 */ /* 0x008fea0003800000 */
.L_x_170:
[----:B------:R-:W-:Y:S04]  /*6280*/  BSSY B0, `(.L_x_118) ;  /* 0x0000010000007945 */ /* 0x000fe80003800000 */
[----:B------:R-:W-:Y:S05]  /*6290*/  @!P0 BRA `(.L_x_119) ;  /* 0x0000000000388947 */ /* 0x000fea0003800000 */
[----:B------:R-:W-:Y:S01]  /*62a0*/  UIADD3 UR16, UP0, UR6, 0x3f0, URZ ;  /* 0x000003f006107890 */ /* 0x000fe2000ff1e03f */
[----:B------:R-:W-:Y:S01]  /*62b0*/  R2UR UR12, R6 ;  /* 0x00000000060c72ca */ /* 0x000fe200000e0000 */
[----:B------:R-:W-:Y:S02]  /*62c0*/  UIADD3 UR11, UR19, 0x80, URZ ;  /* 0x00000080130b7890 */ /* 0x000fe4000fffe03f */
[----:B------:R-:W-:Y:S02]  /*62d0*/  UIADD3 UR8, UR5, 0x2200, URZ ;  /* 0x0000220005087890 */ /* 0x000fe4000fffe03f */
[----:B------:R-:W-:Y:S02]  /*62e0*/  UIADD3 UR9, UR5, 0x48, URZ ;  /* 0x0000004805097890 */ /* 0x000fe4000fffe03f */
[----:B------:R-:W-:Y:S01]  /*62f0*/  UIADD3.X UR17, URZ, UR7, URZ, UP0, !UPT ;  /* 0x000000073f117290 */ /* 0x000fe200087fe43f */
[----:B------:R-:W-:Y:S01]  /*6300*/  UMOV UR20, 0x0 ;  /* 0x0000000000147882 */ /* 0x000fe20000000000 */
[----:B------:R-:W-:Y:S01]  /*6310*/  UMOV UR21, 0x10000000 ;  /* 0x1000000000157882 */ /* 0x000fe20000000000 */
[----:B------:R-:W-:-:S06]  /*6320*/  UMOV UR10, UR18 ;  /* 0x00000012000a7c82 */ /* 0x000fcc0008000000 */
[----:B------:R3:W-:Y:S02]  /*6330*/  UTMALDG.3D [UR8], [UR16], desc[UR20] ;  /* 0x00001408100075b4 */ /* 0x0007e40008011000 */
[----:B---3--:R-:W-:Y:S05]  /*6340*/  @!P2 BRA `(.L_x_120) ;  /* 0x000000000004a947 */ /* 0x008fea0003800000 */
[----:B------:R-:W-:Y:S01]  /*6350*/  BPT.TRAP 0x1 ;  /* 0x000000040000795c */ /* 0x000fe20000300000 */
.L_x_120:
[----:B-12---:R-:W1:Y:S02]  /*6360*/  LDC R5, c[0x0][0x800] ;  /* 0x00020000ff057b82 */ /* 0x006e640000000800 */
[----:B-1----:R3:W-:Y:S02]  /*6370*/  SYNCS.ARRIVE.TRANS64.RED.A0TR RZ, [UR5+0x48], R5 ;  /* 0x00004805ffff79a7 */ /* 0x0027e40008300405 */
.L_x_119:
[----:B------:R-:W-:Y:S05]  /*6380*/  BSYNC B0 ;  /* 0x0000000000007941 */ /* 0x000fea0003800000 */
.L_x_118:
[----:B------:R-:W-:Y:S05]  /*6390*/  @!P2 BRA `(.L_x_121) ;  /* 0x000000000004a947 */ /* 0x000fea0003800000 */
[----:B------:R-:W-:Y:S01]  /*63a0*/  BPT.TRAP 0x1 ;  /* 0x000000040000795c */ /* 0x000fe20000300000 */
.L_x_121:
[----:B------:R-:W-:Y:S02]  /*63b0*/  UIADD3 UR4, UR5, 0x48, URZ ;  /* 0x0000004805047890 */ /* 0x000fe4000fffe03f */
[----:B------:R-:W-:Y:S02]  /*63c0*/  UIADD3 UR10, UR18, 0x20, URZ ;  /* 0x00000020120a7890 */ /* 0x000fe4000fffe03f */
[----:B------:R-:W-:-:S09]  /*63d0*/  UPRMT UR4, UR36, 0x654, UR4 ;  /* 0x0000065424047896 */ /* 0x000fd20008000004 */
[----:B------:R-:W-:Y:S01]  /*63e0*/  SYNCS.ARRIVE.TRANS64.RED.A1T0 RZ, [UR4], RZ ;  /* 0x000000ffffff79a7 */ /* 0x000fe20008100404 */
[----:B------:R-:W-:Y:S05]  /*63f0*/  @!P2 BRA `(.L_x_122) ;  /* 0x000000000004a947 */ /* 0x000fea0003800000 */
[----:B------:R-:W-:Y:S01]  /*6400*/  BPT.TRAP 0x1 ;  /* 0x000000040000795c */ /* 0x000fe20000300000 */
.L_x_122:
[----:B------:R-:W4:Y:S02]  /*6410*/  SYNCS.PHASECHK.TRANS64.TRYWAIT P1, [UR5+0x70], R4 ;  /* 0x00007004ff0075a7 */ /* 0x000f240008020145 */
[----:B----4-:R-:W-:Y:S05]  /*6420*/  @!P1 BRA `(.L_x_123) ;  /* 0x0000001c00649947 */ /* 0x010fea0003800000 */
.L_x_171:
        /* <DEDUP_REMOVED lines=8> */
[----:B------:R-:W-:Y:S01]  /*64b0*/  UMOV UR21, 0x10000000 ;  /* 0x1000000000157882 */ /* 0x000fe20000000000 */
[----:B------:R-:W-:-:S06]  /*64c0*/  UMOV UR11, UR19 ;  /* 0x00000013000b7c82 */ /* 0x000fcc0008000000 */
[----:B------:R4:W-:Y:S02]  /*64d0*/  UTMALDG.3D [UR8], [UR16], desc[UR20] ;  /* 0x00001408100075b4 */ /* 0x0009e40008011000 */
[----:B----4-:R-:W-:Y:S05]  /*64e0*/  @!P2 BRA `(.L_x_126) ;  /* 0x000000000004a947 */ /* 0x010fea0003800000 */
[----:B------:R-:W-:Y:S01]  /*64f0*/  BPT.TRAP 0x1 ;  /* 0x000000040000795c */ /* 0x000fe20000300000 */
.L_x_126:
[----:B-123--:R-:W1:Y:S02]  /*6500*/  LDC R5, c[0x0][0x800] ;  /* 0x00020000ff057b82 */ /* 0x00ee640000000800 */
[----:B-1----:R4:W-:Y:S02]  /*6510*/  SYNCS.ARRIVE.TRANS64.RED.A0TR RZ, [UR5+0x50], R5 ;  /* 0x00005005ffff79a7 */ /* 0x0029e40008300405 */
.L_x_125:
[----:B------:R-:W-:Y:S05]  /*6520*/  BSYNC B0 ;  /* 0x0000000000007941 */ /* 0x000fea0003800000 */
.L_x_124:
[----:B------:R-:W-:Y:S05]  /*6530*/  @!P2 BRA `(.L_x_127) ;  /* 0x000000000004a947 */ /* 0x000fea0003800000 */
[----:B------:R-:W-:Y:S01]  /*6540*/  BPT.TRAP 0x1 ;  /* 0x000000040000795c */ /* 0x000fe20000300000 */
.L_x_127:
[----:B------:R-:W-:-:S04]  /*6550*/  UIADD3 UR4, UR5, 0x50, URZ ;  /* 0x0000005005047890 */ /* 0x000fc8000fffe03f */
[----:B------:R-:W-:-:S09]  /*6560*/  UPRMT UR4, UR36, 0x654, UR4 ;  /* 0x0000065424047896 */ /* 0x000fd20008000004 */
[----:B------:R-:W-:Y:S01]  /*6570*/  SYNCS.ARRIVE.TRANS64.RED.A1T0 RZ, [UR4], RZ ;  /* 0x000000ffffff79a7 */ /* 0x000fe20008100404 */
[----:B------:R-:W-:Y:S05]  /*6580*/  @!P2 BRA `(.L_x_128) ;  /* 0x000000000004a947 */ /* 0x000fea0003800000 */
[----:B------:R-:W-:Y:S01]  /*6590*/  BPT.TRAP 0x1 ;  /* 0x000000040000795c */ /* 0x000fe20000300000 */
.L_x_128:
[----:B------:R-:W5:Y:S02]  /*65a0*/  SYNCS.PHASECHK.TRANS64.TRYWAIT P1, [UR5+0x78], R4 ;  /* 0x00007804ff0075a7 */ /* 0x000f640008020145 */
[----:B-----5:R-:W-:Y:S05]  /*65b0*/  @!P1 BRA `(.L_x_129) ;  /* 0x0000001c00189947 */ /* 0x020fea0003800000 */
.L_x_172:
[----:B------:R-:W-:Y:S04]  /*65c0*/  BSSY B0, `(.L_x_130) ;  /* 0x000000f000007945 */ /* 0x000fe80003800000 */
[----:B------:R-:W-:Y:S05]  /*65d0*/  @!P0 BRA `(.L_x_131) ;  /* 0x0000000000348947 */ /* 0x000fea0003800000 */
[----:B------:R-:W-:Y:S01]  /*65e0*/  R2UR UR12, R6 ;  /* 0x00000000060c72ca */ /* 0x000fe200000e0000 */
[----:B------:R-:W-:Y:S02]  /*65f0*/  UIADD3 UR16, UP0, UR6, 0x3f0, URZ ;  /* 0x000003f006107890 */ /* 0x000fe4000ff1e03f */
[----:B------:R-:W-:Y:S02]  /*6600*/  UIADD3 UR11, UR19, 0x80, URZ ;  /* 0x00000080130b7890 */ /* 0x000fe4000fffe03f */
[----:B------:R-:W-:Y:S02]  /*6610*/  UIADD3 UR8, UR5, 0x6200, URZ ;  /* 0x0000620005087890 */ /* 0x000fe4000fffe03f */
[----:B------:R-:W-:Y:S02]  /*6620*/  UIADD3 UR9, UR5, 0x58, URZ ;  /* 0x0000005805097890 */ /* 0x000fe4000fffe03f */
[----:B------:R-:W-:Y:S01]  /*6630*/  UIADD3.X UR17, URZ, UR7, URZ, UP0, !UPT ;  /* 0x000000073f117290 */ /* 0x000fe200087fe43f */
[----:B------:R-:W-:Y:S01]  /*6640*/  UMOV UR20, 0x0 ;  /* 0x0000000000147882 */ /* 0x000fe20000000000 */
[----:B------:R-:W-:-:S07]  /*6650*/  UMOV UR21, 0x10000000 ;  /* 0x1000000000157882 */ /* 0x000fce0000000000 */
[----:B------:R1:W-:Y:S02]  /*6660*/  UTMALDG.3D [UR8], [UR16], desc[UR20] ;  /* 0x00001408100075b4 */ /* 0x0003e40008011000 */
[----:B-1----:R-:W-:Y:S05]  /*6670*/  @!P2 BRA `(.L_x_132) ;  /* 0x000000000004a947 */ /* 0x002fea0003800000 */
[----:B------:R-:W-:Y:S01]  /*6680*/  BPT.TRAP 0x1 ;  /* 0x000000040000795c */ /* 0x000fe20000300000 */
.L_x_132:
[----:B------:R-:W1:Y:S02]  /*6690*/  LDC R4, c[0x0][0x800] ;  /* 0x00020000ff047b82 */ /* 0x000e640000000800 */
[----:B-1----:R1:W-:Y:S02]  /*66a0*/  SYNCS.ARRIVE.TRANS64.RED.A0TR RZ, [UR5+0x58], R4 ;  /* 0x00005804ffff79a7 */ /* 0x0023e40008300405 */
.L_x_131:
[----:B------:R-:W-:Y:S05]  /*66b0*/  BSYNC B0 ;  /* 0x0000000000007941 */ /* 0x000fea0003800000 */
.L_x_130:
[----:B------:R-:W-:Y:S05]  /*66c0*/  @!P2 BRA `(.L_x_133) ;  /* 0x000000000004a947 */ /* 0x000fea0003800000 */
[----:B------:R-:W-:Y:S01]  /*66d0*/  BPT.TRAP 0x1 ;  /* 0x000000040000795c */ /* 0x000fe20000300000 */
.L_x_133:
[----:B------:R-:W-:Y:S01]  /*66e0*/  IADD3 R16, P0, R16, UR38, RZ ;  /* 0x0000002610107c10 */ /* 0x000fe2000ff1e0ff */
[----:B------:R-:W-:Y:S01]  /*66f0*/  UIADD3 UR4, UR5, 0x58, URZ ;  /* 0x0000005805047890 */ /* 0x000fe2000fffe03f */
[----:B------:R-:W-:Y:S01]  /*6700*/  LOP3.LUT R8, R8, 0x1, RZ, 0x3c, !PT ;  /* 0x0000000108087812 */ /* 0x000fe200078e3cff */
[----:B------:R-:W-:Y:S01]  /*6710*/  IMAD.MOV.U32 R13, RZ, RZ, -0x1 ;  /* 0xffffffffff0d7424 */ /* 0x000fe200078e00ff */
[----:B------:R-:W-:Y:S01]  /*6720*/  IADD3.X R17, R17, UR37, RZ, P0, !PT ;  /* 0x0000002511117c10 */ /* 0x000fe200087fe4ff */
[----:B------:R-:W-:Y:S01]  /*6730*/  UPRMT UR4, UR36, 0x654, UR4 ;  /* 0x0000065424047896 */ /* 0x000fe20008000004 */
[----:B------:R-:W-:Y:S01]  /*6740*/  ISETP.GE.U32.AND P0, PT, R16, UR22, PT ;  /* 0x0000001610007c0c */ /* 0x000fe2000bf06070 */
[----:B------:R-:W-:Y:S01]  /*6750*/  IMAD.MOV.U32 R6, RZ, RZ, -0x1 ;  /* 0xffffffffff067424 */ /* 0x000fe200078e00ff */
[----:B-1----:R-:W-:Y:S02]  /*6760*/  PRMT R4, RZ, 0x7610, R4 ;  /* 0x00007610ff047816 */ /* 0x002fe40000000004 */
[----:B------:R-:W-:-:S02]  /*6770*/  ISETP.GE.U32.AND.EX P0, PT, R17, UR23, PT, P0 ;  /* 0x0000001711007c0c */ /* 0x000fc4000bf06100 */
[----:B------:R-:W-:Y:S02]  /*6780*/  MOV R7, 0xffffffff ;  /* 0xffffffff00077802 */ /* 0x000fe40000000f00 */
[----:B------:R-:W-:Y:S09]  /*6790*/  SYNCS.ARRIVE.TRANS64.RED.A1T0 RZ, [UR4], RZ ;  /* 0x000000ffffff79a7 */ /* 0x000ff20008100404 */
[----:B------:R-:W-:Y:S05]  /*67a0*/  @P0 BRA `(.L_x_134) ;  /* 0x0000000400580947 */ /* 0x000fea0003800000 */
[----:B------:R-:W1:Y:S01]  /*67b0*/  S2R R13, SR_CTAID.X ;  /* 0x00000000000d7919 */ /* 0x000e620000002500 */
[----:B------:R-:W5:Y:S01]  /*67c0*/  LDC.64 R14, c[0x0][0x8d0] ;  /* 0x00023400ff0e7b82 */ /* 0x000f620000000a00 */
[----:B------:R-:W-:Y:S01]  /*67d0*/  ULDC UR4, c[0x0][0x150] ;  /* 0x0000540000047ab9 */ /* 0x000fe20000000800 */
[----:B------:R-:W-:Y:S01]  /*67e0*/  IMAD.MOV.U32 R22, RZ, RZ, R17 ;  /* 0x000000ffff167224 */ /* 0x000fe200078e0011 */
[----:B------:R-:W2:Y:S05]  /*67f0*/  S2R R20, SR_CTAID.Y ;  /* 0x0000000000147919 */ /* 0x000eaa0000002600 */
[----:B------:R-:W3:Y:S08]  /*6800*/  LDC R6, c[0x0][0x144] ;  /* 0x00005100ff067b82 */ /* 0x000ef00000000800 */
[----:B------:R-:W3:Y:S01]  /*6810*/  LDC R21, c[0x0][0x8d8] ;  /* 0x00023600ff157b82 */ /* 0x000ee20000000800 */
[----:B-----5:R-:W-:-:S04]  /*6820*/  ISETP.NE.U32.AND P0, PT, R14, RZ, PT ;  /* 0x000000ff0e00720c */ /* 0x020fc80003f05070 */
[----:B------:R-:W-:Y:S02]  /*6830*/  ISETP.NE.AND.EX P0, PT, R15, RZ, PT, P0 ;  /* 0x000000ff0f00720c */ /* 0x000fe40003f05300 */
[----:B-1----:R-:W-:Y:S02]  /*6840*/  I2FP.F32.U32 R4, R13 ;  /* 0x0000000d00047245 */ /* 0x002fe40000201000 */
[----:B--2---:R-:W-:-:S03]  /*6850*/  I2FP.F32.U32 R18, R20 ;  /* 0x0000001400127245 */ /* 0x004fc60000201000 */
[----:B------:R-:W-:-:S06]  /*6860*/  FMUL R4, R4, UR4 ;  /* 0x0000000404047c20 */ /* 0x000fcc0008400000 */
[----:B------:R-:W3:Y:S02]  /*6870*/  F2I.U32.TRUNC.NTZ R4, R4 ;  /* 0x0000000400047305 */ /* 0x000ee4000020f000 */
[----:B---34-:R-:W-:-:S04]  /*6880*/  IMAD.MOV R5, RZ, RZ, -R4 ;  /* 0x000000ffff057224 */ /* 0x018fc800078e0a04 */
[----:B------:R-:W-:Y:S02]  /*6890*/  IMAD R13, R6, R5, R13 ;  /* 0x00000005060d7224 */ /* 0x000fe400078e020d */
[----:B------:R-:W-:Y:S01]  /*68a0*/  IMAD.MOV.U32 R6, RZ, RZ, R16 ;  /* 0x000000ffff067224 */ /* 0x000fe200078e0010 */
[----:B------:R-:W-:Y:S06]  /*68b0*/  @!P0 BRA `(.L_x_135) ;  /* 0x0000000000308947 */ /* 0x000fec0003800000 */
[----:B------:R-:W1:Y:S02]  /*68c0*/  LDC R5, c[0x0][0x8dc] ;  /* 0x00023700ff057b82 */ /* 0x000e640000000800 */
[----:B-1----:R-:W-:-:S05]  /*68d0*/  IADD3 R5, P0, R16, R5, RZ ;  /* 0x0000000510057210 */ /* 0x002fca0007f1e0ff */
[----:B------:R-:W-:-:S04]  /*68e0*/  IMAD.X R23, RZ, RZ, R17, P0 ;  /* 0x000000ffff177224 */ /* 0x000fc800000e0611 */
[----:B------:R-:W-:-:S04]  /*68f0*/  IMAD.WIDE.U32 R6, R23, R14, RZ ;  /* 0x0000000e17067225 */ /* 0x000fc800078e00ff */
[----:B------:R-:W-:-:S04]  /*6900*/  IMAD.WIDE.U32 R6, P0, R5, R15, R6 ;  /* 0x0000000f05067225 */ /* 0x000fc80007800006 */
[----:B------:R-:W-:-:S04]  /*6910*/  IMAD.WIDE.U32 R4, R5, R14, RZ ;  /* 0x0000000e05047225 */ /* 0x000fc800078e00ff */
[----:B------:R-:W-:Y:S01]  /*6920*/  IMAD.MOV.U32 R4, RZ, RZ, R7 ;  /* 0x000000ffff047224 */ /* 0x000fe200078e0007 */
[----:B------:R-:W-:Y:S01]  /*6930*/  IADD3 RZ, P1, R5, R6, RZ ;  /* 0x0000000605ff7210 */ /* 0x000fe20007f3e0ff */
[----:B------:R-:W-:-:S04]  /*6940*/  IMAD.X R5, RZ, RZ, RZ, P0 ;  /* 0x000000ffff057224 */ /* 0x000fc800000e06ff */
[----:B------:R-:W-:-:S04]  /*6950*/  IMAD.WIDE.U32.X R4, R23, R15, R4, P1 ;  /* 0x0000000f17047225 */ /* 0x000fc800008e0404 */
[----:B------:R-:W-:Y:S01]  /*6960*/  IMAD.MOV.U32 R22, RZ, RZ, R5 ;  /* 0x000000ffff167224 */ /* 0x000fe200078e0005 */
[----:B------:R-:W-:-:S07]  /*6970*/  MOV R6, R4 ;  /* 0x0000000400067202 */ /* 0x000fce0000000f00 */
.L_x_135:
[----:B------:R-:W-:Y:S01]  /*6980*/  ULDC UR4, c[0x0][0x154] ;  /* 0x0000550000047ab9 */ /* 0x000fe20000000800 */
[----:B------:R-:W1:Y:S01]  /*6990*/  LDC R7, c[0x0][0x148] ;  /* 0x00005200ff077b82 */ /* 0x000e620000000800 */
[----:B------:R-:W-:Y:S01]  /*69a0*/  FMUL R14, R18, UR4 ;  /* 0x00000004120e7c20 */ /* 0x000fe20008400000 */
[----:B------:R-:W-:Y:S02]  /*69b0*/  ISETP.NE.AND P2, PT, R2, 0x1, PT ;  /* 0x000000010200780c */ /* 0x000fe40003f45270 */
[-CC-:B------:R-:W-:Y:S02]  /*69c0*/  SHF.R.U64 R18, R6, R21.reuse, R22.reuse ;  /* 0x0000001506127219 */ /* 0x180fe40000001216 */
[----:B------:R-:W-:Y:S01]  /*69d0*/  SHF.R.U32.HI R21, RZ, R21, R22 ;  /* 0x00000015ff157219 */ /* 0x000fe20000011616 */
[----:B------:R-:W2:Y:S01]  /*69e0*/  F2I.U32.TRUNC.NTZ R14, R14 ;  /* 0x0000000e000e7305 */ /* 0x000ea2000020f000 */
[----:B------:R-:W3:Y:S01]  /*69f0*/  LDC.64 R4, c[0x0][0x8c8] ;  /* 0x00023200ff047b82 */ /* 0x000ee20000000a00 */
[----:B------:R-:W-:-:S05]  /*6a00*/  IADD3 R23, P0, RZ, -R18, RZ ;  /* 0x80000012ff177210 */ /* 0x000fca0007f1e0ff */
[----:B------:R-:W-:Y:S02]  /*6a10*/  IMAD.X R21, RZ, RZ, ~R21, P0 ;  /* 0x000000ffff157224 */ /* 0x000fe400000e0e15 */
[----:B------:R-:W4:Y:S01]  /*6a20*/  LDC R22, c[0x0][0x8c0] ;  /* 0x00023000ff167b82 */ /* 0x000f220000000800 */
[----:B--2---:R-:W-:-:S07]  /*6a30*/  IMAD.MOV R15, RZ, RZ, -R14 ;  /* 0x000000ffff0f7224 */ /* 0x004fce00078e0a0e */
[----:B------:R-:W2:Y:S01]  /*6a40*/  LDC R27, c[0x0][0x900] ;  /* 0x00024000ff1b7b82 */ /* 0x000ea20000000800 */
[----:B-1----:R-:W-:-:S07]  /*6a50*/  @P2 IMAD R13, R7, R15, R20 ;  /* 0x0000000f070d2224 */ /* 0x002fce00078e0214 */
[----:B------:R-:W1:Y:S01]  /*6a60*/  LDC.64 R14, c[0x0][0x8e8] ;  /* 0x00023a00ff0e7b82 */ /* 0x000e620000000a00 */
[----:B---3--:R-:W-:-:S04]  /*6a70*/  IMAD R6, R21, R4, RZ ;  /* 0x0000000415067224 */ /* 0x008fc800078e02ff */
[C---:B------:R-:W-:Y:S02]  /*6a80*/  IMAD R7, R23.reuse, R5, R6 ;  /* 0x0000000517077224 */ /* 0x040fe400078e0206 */
[----:B------:R-:W-:Y:S01]  /*6a90*/  IMAD.WIDE.U32 R4, R23, R4, R16 ;  /* 0x0000000417047225 */ /* 0x000fe200078e0010 */
[----:B------:R-:W3:Y:S03]  /*6aa0*/  LDC R6, c[0x0][0x8b0] ;  /* 0x00022c00ff067b82 */ /* 0x000ee60000000800 */
[----:B------:R-:W-:-:S05]  /*6ab0*/  IMAD.IADD R5, R5, 0x1, R7 ;  /* 0x0000000105057824 */ /* 0x000fca00078e0207 */
[-CC-:B----4-:R-:W-:Y:S01]  /*6ac0*/  SHF.R.U64 R26, R4, R22.reuse, R5.reuse ;  /* 0x00000016041a7219 */ /* 0x190fe20000001205 */
[----:B------:R-:W4:Y:S01]  /*6ad0*/  LDC R25, c[0x0][0x8f0] ;  /* 0x00023c00ff197b82 */ /* 0x000f220000000800 */
[----:B------:R-:W-:Y:S02]  /*6ae0*/  SHF.R.U32.HI R5, RZ, R22, R5 ;  /* 0x00000016ff057219 */ /* 0x000fe40000011605 */
[----:B-1----:R-:W-:-:S05]  /*6af0*/  ISETP.NE.U32.AND P0, PT, R14, RZ, PT ;  /* 0x000000ff0e00720c */ /* 0x002fca0003f05070 */
[----:B------:R-:W1:Y:S01]  /*6b00*/  LDC R24, c[0x0][0x8e0] ;  /* 0x00023800ff187b82 */ /* 0x000e620000000800 */
[----:B------:R-:W-:Y:S02]  /*6b10*/  ISETP.NE.AND.EX P0, PT, R15, RZ, PT, P0 ;  /* 0x000000ff0f00720c */ /* 0x000fe40003f05300 */
[----:B---3--:R-:W-:-:S05]  /*6b20*/  SHF.R.U64 R23, R26, R6, R5 ;  /* 0x000000061a177219 */ /* 0x008fca0000001205 */
[----:B------:R-:W3:Y:S01]  /*6b30*/  LDC R22, c[0x0][0x8b8] ;  /* 0x00022e00ff167b82 */ /* 0x000ee20000000800 */
[----:B------:R-:W-:-:S04]  /*6b40*/  SHF.R.U32.HI R4, RZ, R6, R5 ;  /* 0x00000006ff047219 */ /* 0x000fc80000011605 */
[-CC-:B--2---:R-:W-:Y:S02]  /*6b50*/  SHF.R.U64 R21, R23, R27.reuse, R4.reuse ;  /* 0x0000001b17157219 */ /* 0x184fe40000001204 */
[----:B------:R-:W-:Y:S01]  /*6b60*/  SHF.R.U32.HI R27, RZ, R27, R4 ;  /* 0x0000001bff1b7219 */ /* 0x000fe20000011604 */
[----:B------:R-:W2:Y:S02]  /*6b70*/  LDC R20, c[0x0][0x8a8] ;  /* 0x00022a00ff147b82 */ /* 0x000ea40000000800 */
[----:B------:R-:W-:Y:S02]  /*6b80*/  IMAD.MOV.U32 R4, RZ, RZ, R21 ;  /* 0x000000ffff047224 */ /* 0x000fe400078e0015 */
[----:B------:R-:W-:Y:S01]  /*6b90*/  IMAD.MOV.U32 R5, RZ, RZ, R27 ;  /* 0x000000ffff057224 */ /* 0x000fe200078e001b */
[----:B----4-:R-:W-:Y:S06]  /*6ba0*/  @!P0 BRA `(.L_x_136) ;  /* 0x0000000000288947 */ /* 0x010fec0003800000 */
[----:B------:R-:W4:Y:S02]  /*6bb0*/  LDC R4, c[0x0][0x8f4] ;  /* 0x00023d00ff047b82 */ /* 0x000f240000000800 */
[----:B----4-:R-:W-:-:S05]  /*6bc0*/  IADD3 R5, P0, R21, R4, RZ ;  /* 0x0000000415057210 */ /* 0x010fca0007f1e0ff */
[----:B------:R-:W-:-:S04]  /*6bd0*/  IMAD.X R27, RZ, RZ, R27, P0 ;  /* 0x000000ffff1b7224 */ /* 0x000fc800000e061b */
[----:B------:R-:W-:-:S04]  /*6be0*/  IMAD.WIDE.U32 R6, R27, R14, RZ ;  /* 0x0000000e1b067225 */ /* 0x000fc800078e00ff */
[----:B------:R-:W-:-:S04]  /*6bf0*/  IMAD.WIDE.U32 R6, P0, R5, R15, R6 ;  /* 0x0000000f05067225 */ /* 0x000fc80007800006 */
[----:B------:R-:W-:-:S04]  /*6c00*/  IMAD.WIDE.U32 R4, R5, R14, RZ ;  /* 0x0000000e05047225 */ /* 0x000fc800078e00ff */
[----:B------:R-:W-:Y:S01]  /*6c10*/  IMAD.MOV.U32 R4, RZ, RZ, R7 ;  /* 0x000000ffff047224 */ /* 0x000fe200078e0007 */
[----:B------:R-:W-:Y:S02]  /*6c20*/  IADD3 RZ, P1, R5, R6, RZ ;  /* 0x0000000605ff7210 */ /* 0x000fe40007f3e0ff */
[----:B------:R-:W-:-:S03]  /*6c30*/  IADD3.X R5, RZ, RZ, RZ, P0, !PT ;  /* 0x000000ffff057210 */ /* 0x000fc600007fe4ff */
[----:B------:R-:W-:-:S08]  /*6c40*/  IMAD.WIDE.U32.X R4, R27, R15, R4, P1 ;  /* 0x0000000f1b047225 */ /* 0x000fd000008e0404 */
.L_x_136:
[----:B------:R-:W-:Y:S01]  /*6c50*/  SHF.R.U64 R25, R4, R25, R5 ;  /* 0x0000001904197219 */ /* 0x000fe20000001205 */
[----:B------:R-:W-:Y:S01]  /*6c60*/  IMAD.MOV.U32 R6, RZ, RZ, R18 ;  /* 0x000000ffff067224 */ /* 0x000fe200078e0012 */
[----:B------:R-:W-:Y:S02]  /*6c70*/  LOP3.LUT R4, R23, R12, RZ, 0xc0, !PT ;  /* 0x0000000c17047212 */ /* 0x000fe400078ec0ff */
[----:B------:R-:W-:Y:S01]  /*6c80*/  LOP3.LUT R26, R26, R11, RZ, 0xc0, !PT ;  /* 0x0000000b1a1a7212 */ /* 0x000fe200078ec0ff */
[----:B------:R-:W-:Y:S02]  /*6c90*/  IMAD.MOV R5, RZ, RZ, -R25 ;  /* 0x000000ffff057224 */ /* 0x000fe400078e0a19 */
[----:B------:R-:W-:Y:S02]  /*6ca0*/  IMAD R4, R9, R25, R4 ;  /* 0x0000001909047224 */ /* 0x000fe400078e0204 */
[----:B-1----:R-:W-:Y:S02]  /*6cb0*/  IMAD R21, R5, R24, R21 ;  /* 0x0000001805157224 */ /* 0x002fe400078e0215 */
[----:B---3--:R-:W-:-:S02]  /*6cc0*/  IMAD R13, R4, R22, R13 ;  /* 0x00000016040d7224 */ /* 0x008fc400078e020d */
[----:B--2---:R-:W-:Y:S02]  /*6cd0*/  IMAD R20, R21, R20, R26 ;  /* 0x0000001415147224 */ /* 0x004fe400078e021a */
[----:B------:R-:W-:-:S03]  /*6ce0*/  IMAD.MOV.U32 R4, RZ, RZ, 0x1 ;  /* 0x00000001ff047424 */ /* 0x000fc600078e00ff */
[----:B------:R-:W-:Y:S02]  /*6cf0*/  SEL R7, R20, R13, !P2 ;  /* 0x0000000d14077207 */ /* 0x000fe40005000000 */
[----:B------:R-:W-:-:S07]  /*6d00*/  SEL R13, R13, R20, !P2 ;  /* 0x000000140d0d7207 */ /* 0x000fce0005000000 */
.L_x_134:
[----:B------:R-:W-:-:S13]  /*6d10*/  LOP3.LUT P0, RZ, R4, 0xff, RZ, 0xc0, !PT ;  /* 0x000000ff04ff7812 */ /* 0x000fda000780c0ff */
[----:B------:R-:W-:Y:S05]  /*6d20*/  @P0 BRA `(.L_x_137) ;  /* 0xfffffff0005c0947 */ /* 0x000fea000383ffff */
.L_x_105:
[----:B------:R-:W-:-:S13]  /*6d30*/  ELECT P0, URZ, PT ;  /* 0x00000000003f782f */ /* 0x000fda0003800000 */
[----:B------:R-:W-:Y:S05]  /*6d40*/  @!P0 BRA `(.L_x_10) ;  /* 0x00000010004c8947 */ /* 0x000fea0003800000 */
[----:B------:R-:W-:-:S04]  /*6d50*/  LOP3.LUT R19, R19, 0x2, RZ, 0xfc, !PT ;  /* 0x0000000213137812 */ /* 0x000fc800078efcff */
[----:B------:R-:W-:-:S13]  /*6d60*/  ISETP.NE.AND P1, PT, R19, 0x3, PT ;  /* 0x000000031300780c */ /* 0x000fda0003f25270 */
[----:B------:R-:W-:Y:S05]  /*6d70*/  @!P1 BRA `(.L_x_138) ;  /* 0x0000000000049947 */ /* 0x000fea0003800000 */
[----:B------:R-:W-:Y:S01]  /*6d80*/  BPT.TRAP 0x1 ;  /* 0x000000040000795c */ /* 0x000fe20000300000 */
.L_x_138:
[----:B--2--5:R-:W-:Y:S01]  /*6d90*/  IMAD.U32 R3, RZ, RZ, UR36 ;  /* 0x00000024ff037e24 */ /* 0x024fe2000f8e00ff */
[----:B------:R-:W-:Y:S02]  /*6da0*/  MOV R2, 0x400 ;  /* 0x0000040000027802 */ /* 0x000fe40000000f00 */
[----:B------:R-:W-:Y:S02]  /*6db0*/  SHF.L.U32 R0, R8, 0x1f, RZ ;  /* 0x0000001f08007819 */ /* 0x000fe400000006ff */
[----:B------:R-:W-:-:S04]  /*6dc0*/  LEA R3, R3, R2, 0x18 ;  /* 0x0000000203037211 */ /* 0x000fc800078ec0ff */
[----:B------:R-:W2:Y:S02]  /*6dd0*/  SYNCS.PHASECHK.TRANS64.TRYWAIT P0, [R3+URZ+0x60], R0 ;  /* 0x00006000030075a7 */ /* 0x000ea4000800017f */
[----:B--2---:R-:W-:Y:S05]  /*6de0*/  @!P0 BRA `(.L_x_139) ;  /* 0x0000001400248947 */ /* 0x004fea0003800000 */
.L_x_173:
[----:B------:R-:W-:Y:S05]  /*6df0*/  @!P1 BRA `(.L_x_140) ;  /* 0x0000000000049947 */ /* 0x000fea0003800000 */
[----:B------:R-:W-:Y:S01]  /*6e00*/  BPT.TRAP 0x1 ;  /* 0x000000040000795c */ /* 0x000fe20000300000 */
.L_x_140:
[----:B------:R-:W5:Y:S02]  /*6e10*/  SYNCS.PHASECHK.TRANS64.TRYWAIT P0, [R3+URZ+0x68], R0 ;  /* 0x00006800030075a7 */ /* 0x000f64000800017f */
[----:B-----5:R-:W-:Y:S05]  /*6e20*/  @!P0 BRA `(.L_x_141) ;  /* 0x0000001400288947 */ /* 0x020fea0003800000 */
.L_x_174:
[----:B------:R-:W-:Y:S05]  /*6e30*/  @!P1 BRA `(.L_x_142) ;  /* 0x0000000000049947 */ /* 0x000fea0003800000 */
[----:B------:R-:W-:Y:S01]  /*6e40*/  BPT.TRAP 0x1 ;  /* 0x000000040000795c */ /* 0x000fe20000300000 */
.L_x_142:
[----:B------:R-:W5:Y:S02]  /*6e50*/  SYNCS.PHASECHK.TRANS64.TRYWAIT P0, [R3+URZ+0x70], R0 ;  /* 0x00007000030075a7 */ /* 0x000f64000800017f */
[----:B-----5:R-:W-:Y:S05]  /*6e60*/  @!P0 BRA `(.L_x_143) ;  /* 0x00000014002c8947 */ /* 0x020fea0003800000 */
.L_x_175:
[----:B------:R-:W-:Y:S05]  /*6e70*/  @!P1 BRA `(.L_x_144) ;  /* 0x0000000000049947 */ /* 0x000fea0003800000 */
[----:B------:R-:W-:Y:S01]  /*6e80*/  BPT.TRAP 0x1 ;  /* 0x000000040000795c */ /* 0x000fe20000300000 */
.L_x_144:
[----:B------:R-:W-:-:S07]  /*6e90*/  SHF.L.U32 R8, R8, 0x1f, RZ ;  /* 0x0000001f08087819 */ /* 0x000fce00000006ff */
.L_x_145:
[----:B------:R1:W1:Y:S02]  /*6ea0*/  SYNCS.PHASECHK.TRANS64.TRYWAIT P0, [R3+URZ+0x78], R8 ;  /* 0x00007808030075a7 */ /* 0x000264000800017f */
[----:B-1----:R-:W-:Y:S05]  /*6eb0*/  @!P0 NANOSLEEP.SYNCS 0x989680 ;  /* 0x009896800000895d */ /* 0x002fea0003900000 */
[----:B------:R-:W1:Y:S02]  /*6ec0*/  @!P0 SYNCS.PHASECHK.TRANS64 P0, [R3+URZ+0x78], R8 ;  /* 0x00007808030085a7 */ /* 0x000e64000800007f */
[----:B-1----:R-:W-:Y:S05]  /*6ed0*/  @P0 BRA `(.L_x_10) ;  /* 0x0000000c00e80947 */ /* 0x002fea0003800000 */
[----:B------:R-:W-:Y:S05]  /*6ee0*/  BRA `(.L_x_145) ;  /* 0xfffffffc00ec7947 */ /* 0x000fea000383ffff */
.L_x_100:
[----:B------:R-:W-:Y:S01]  /*6ef0*/  LOP3.LUT P0, RZ, R10, 0xff, RZ, 0xc0, !PT ;  /* 0x000000ff0aff7812 */ /* 0x000fe2000780c0ff */
[----:B------:R-:W-:Y:S02]  /*6f00*/  IMAD.MOV.U32 R3, RZ, RZ, 0x1 ;  /* 0x00000001ff037424 */ /* 0x000fe400078e00ff */
[----:B------:R-:W-:-:S10]  /*6f10*/  IMAD.MOV.U32 R0, RZ, RZ, RZ ;  /* 0x000000ffff007224 */ /* 0x000fd400078e00ff */
[----:B------:R-:W-:Y:S05]  /*6f20*/  @!P0 BRA `(.L_x_146) ;  /* 0x0000000c00208947 */ /* 0x000fea0003800000 */
[----:B------:R-:W1:Y:S01]  /*6f30*/  LDC R0, c[0x0][0x28c] ;  /* 0x0000a300ff007b82 */ /* 0x000e620000000800 */
[C---:B------:R-:W-:Y:S01]  /*6f40*/  LOP3.LUT P2, RZ, R18.reuse, 0x7f, RZ, 0xc0, !PT ;  /* 0x0000007f12ff7812 */ /* 0x040fe2000784c0ff */
[----:B------:R-:W-:Y:S01]  /*6f50*/  ULDC UR5, c[0x0][0x900] ;  /* 0x0002400000057ab9 */ /* 0x000fe20000000800 */
[----:B------:R-:W-:Y:S01]  /*6f60*/  LOP3.LUT P0, RZ, R18, 0x1f, RZ, 0xc0, !PT ;  /* 0x0000001f12ff7812 */ /* 0x000fe2000780c0ff */
[----:B------:R-:W-:Y:S01]  /*6f70*/  UMOV UR6, 0xffffffff ;  /* 0xffffffff00067882 */ /* 0x000fe20000000000 */
[----:B------:R-:W-:Y:S01]  /*6f80*/  BSSY B0, `(.L_x_146) ;  /* 0x00000c2000007945 */ /* 0x000fe20003800000 */
[----:B------:R-:W-:Y:S01]  /*6f90*/  USHF.L.U32 UR6, UR6, UR5, URZ ;  /* 0x0000000506067299 */ /* 0x000fe2000800063f */
[----:B------:R-:W-:Y:S01]  /*6fa0*/  IMAD.MOV.U32 R10, RZ, RZ, 0x1 ;  /* 0x00000001ff0a7424 */ /* 0x000fe200078e00ff */
[----:B------:R-:W-:Y:S01]  /*6fb0*/  LOP3.LUT R18, R22, 0x2, RZ, 0xfc, !PT ;  /* 0x0000000216127812 */ /* 0x000fe200078efcff */
[----:B------:R-:W-:Y:S01]  /*6fc0*/  ULDC UR4, c[0x0][0x8a8] ;  /* 0x00022a0000047ab9 */ /* 0x000fe20000000800 */
[----:B------:R-:W-:Y:S01]  /*6fd0*/  PLOP3.LUT P0, PT, P0, P2, PT, 0x8a, 0x0 ;  /* 0x000000000000781c */ /* 0x000fe20000705172 */
[----:B------:R-:W-:Y:S01]  /*6fe0*/  UMOV UR7, 0x1 ;  /* 0x0000000100077882 */ /* 0x000fe20000000000 */
[----:B------:R-:W-:-:S02]  /*6ff0*/  UIADD3 UR15, UR4, -0x1, URZ ;  /* 0xffffffff040f7890 */ /* 0x000fc4000fffe03f */
[----:B------:R-:W-:Y:S02]  /*7000*/  USHF.L.U32 UR17, UR7, UR5, URZ ;  /* 0x0000000507117299 */ /* 0x000fe4000800063f */
[----:B------:R-:W-:Y:S01]  /*7010*/  ULOP3.LUT UR16, URZ, UR6, URZ, 0x33, !UPT ;  /* 0x000000063f107292 */ /* 0x000fe2000f8e333f */
[----:B------:R-:W-:Y:S01]  /*7020*/  ULDC.64 UR20, c[0x0][0x198] ;  /* 0x0000660000147ab9 */ /* 0x000fe20000000a00 */
[----:B-1----:R-:W-:-:S04]  /*7030*/  IADD3 R0, R0, 0x3f, RZ ;  /* 0x0000003f00007810 */ /* 0x002fc80007ffe0ff */
[----:B------:R-:W-:-:S04]  /*7040*/  SHF.R.S32.HI R3, RZ, 0x1f, R0 ;  /* 0x0000001fff037819 */ /* 0x000fc80000011400 */
[----:B------:R-:W-:Y:S01]  /*7050*/  LEA.HI R3, R3, R0, RZ, 0x6 ;  /* 0x0000000003037211 */ /* 0x000fe200078f30ff */
[----:B------:R-:W-:-:S03]  /*7060*/  IMAD.MOV.U32 R0, RZ, RZ, RZ ;  /* 0x000000ffff007224 */ /* 0x000fc600078e00ff */
[----:B------:R-:W-:Y:S01]  /*7070*/  SHF.R.S32.HI R11, RZ, 0x6, R3 ;  /* 0x00000006ff0b7819 */ /* 0x000fe20000011403 */
[----:B------:R-:W-:-:S04]  /*7080*/  IMAD.MOV.U32 R3, RZ, RZ, 0x1 ;  /* 0x00000001ff037424 */ /* 0x000fc800078e00ff */
[----:B------:R-:W-:-:S07]  /*7090*/  VIADD R12, R11, 0x1 ;  /* 0x000000010b0c7836 */ /* 0x000fce0000000000 */
.L_x_158:
[----:B------:R-:W-:-:S03]  /*70a0*/  UMOV UR4, 0xffffffff ;  /* 0xffffffff00047882 */ /* 0x000fc60000000000 */
[----:B------:R-:W-:Y:S05]  /*70b0*/  BRA.DIV UR4, `(.L_x_147) ;  /* 0x0000001204ac7947 */ /* 0x000fea000b800000 */
[----:B------:R-:W-:-:S13]  /*70c0*/  ELECT P6, URZ, PT ;  /* 0x00000000003f782f */ /* 0x000fda00038c0000 */
.L_x_178:
[----:B------:R-:W1:Y:S01]  /*70d0*/  LDC R4, c[0x0][0x28c] ;  /* 0x0000a300ff047b82 */ /* 0x000e620000000800 */
[----:B------:R-:W-:Y:S01]  /*70e0*/  BSSY B1, `(.L_x_148) ;  /* 0x0000037000017945 */ /* 0x000fe20003800000 */
[----:B-1----:R-:W-:-:S13]  /*70f0*/  ISETP.LT.OR P6, PT, R4, 0x1, !P6 ;  /* 0x000000010400780c */ /* 0x002fda00077c1670 */
[----:B------:R-:W-:Y:S05]  /*7100*/  @P6 BRA `(.L_x_149) ;  /* 0x0000000000d06947 */ /* 0x000fea0003800000 */
[----:B------:R-:W-:Y:S01]  /*7110*/  IMAD.SHL.U32 R14, R7, 0x40, RZ ;  /* 0x00000040070e7824 */ /* 0x000fe200078e00ff */
[----:B------:R-:W-:Y:S01]  /*7120*/  MOV R4, R12 ;  /* 0x0000000c00047202 */ /* 0x000fe20000000f00 */
[----:B------:R-:W-:Y:S02]  /*7130*/  IMAD.SHL.U32 R13, R13, 0x100, RZ ;  /* 0x000001000d0d7824 */ /* 0x000fe400078e00ff */
[----:B------:R-:W-:Y:S02]  /*7140*/  IMAD.MOV.U32 R19, RZ, RZ, RZ ;  /* 0x000000ffff137224 */ /* 0x000fe400078e00ff */
[----:B------:R-:W-:Y:S02]  /*7150*/  IMAD.MOV.U32 R5, RZ, RZ, R3 ;  /* 0x000000ffff057224 */ /* 0x000fe400078e0003 */
[----:B------:R-:W-:-:S07]  /*7160*/  IMAD.MOV.U32 R7, RZ, RZ, R0 ;  /* 0x000000ffff077224 */ /* 0x000fce00078e0000 */
.L_x_153:
[----:B------:R-:W1:Y:S01]  /*7170*/  S2R R9, SR_CgaCtaId ;  /* 0x0000000000097919 */ /* 0x000e620000008800 */
[----:B------:R-:W-:-:S04]  /*7180*/  MOV R8, 0x400 ;  /* 0x0000040000087802 */ /* 0x000fc80000000f00 */
[----:B-1----:R-:W-:Y:S02]  /*7190*/  LEA R20, R9, R8, 0x18 ;  /* 0x0000000809147211 */ /* 0x002fe400078ec0ff */
[----:B------:R-:W-:Y:S01]  /*71a0*/  SHF.L.U32 R8, R5, 0x1f, RZ ;  /* 0x0000001f05087819 */ /* 0x000fe200000006ff */
[----:B------:R-:W1:Y:S02]  /*71b0*/  @!P2 LDC R9, c[0x0][0x500] ;  /* 0x00014000ff09ab82 */ /* 0x000e640000000800 */
[----:B------:R-:W-:-:S04]  /*71c0*/  IMAD R15, R7, 0x8, R20 ;  /* 0x00000008070f7824 */ /* 0x000fc800078e0214 */
[----:B------:R-:W2:Y:S02]  /*71d0*/  SYNCS.PHASECHK.TRANS64.TRYWAIT P1, [R15+URZ+0x20], R8 ;  /* 0x000020080f0075a7 */ /* 0x000ea4000802017f */
[----:B--2---:R-:W-:Y:S05]  /*71e0*/  @!P1 BRA `(.L_x_150) ;  /* 0x0000001000809947 */ /* 0x004fea0003800000 */
.L_x_179:
[----:B--2---:R-:W-:Y:S01]  /*71f0*/  PRMT R8, R18, 0x9910, RZ ;  /* 0x0000991012087816 */ /* 0x004fe200000000ff */
[----:B-1----:R1:W-:Y:S03]  /*7200*/  @!P2 SYNCS.ARRIVE.TRANS64 RZ, [R15+URZ], R9 ;  /* 0x000000090fffa9a7 */ /* 0x0023e6000800003f */
[----:B------:R-:W-:-:S13]  /*7210*/  ISETP.NE.AND P1, PT, R8, 0x2, PT ;  /* 0x000000020800780c */ /* 0x000fda0003f25270 */
[----:B-1----:R-:W-:Y:S05]  /*7220*/  @P1 BRA `(.L_x_151) ;  /* 0x0000000000041947 */ /* 0x002fea0003800000 */
[----:B------:R-:W-:Y:S01]  /*7230*/  BPT.TRAP 0x1 ;  /* 0x000000040000795c */ /* 0x000fe20000300000 */
.L_x_151:
[----:B------:R-:W-:Y:S05]  /*7240*/  @P0 BRA `(.L_x_152) ;  /* 0x0000000000040947 */ /* 0x000fea0003800000 */
[----:B------:R-:W-:Y:S01]  /*7250*/  BPT.TRAP 0x1 ;  /* 0x000000040000795c */ /* 0x000fe20000300000 */
.L_x_152:
[--C-:B------:R-:W-:Y:S01]  /*7260*/  IMAD R8, R7, 0x8000, R20.reuse ;  /* 0x0000800007087824 */ /* 0x100fe200078e0214 */
[----:B------:R-:W-:Y:S01]  /*7270*/  R2UR UR9, R15 ;  /* 0x000000000f0972ca */ /* 0x000fe200000e0000 */
[C---:B------:R-:W-:Y:S01]  /*7280*/  IMAD R20, R7.reuse, 0x2000, R20 ;  /* 0x0000200007147824 */ /* 0x040fe200078e0214 */
[----:B------:R-:W-:Y:S01]  /*7290*/  UIADD3 UR4, UP0, UR20, 0xf0, URZ ;  /* 0x000000f014047890 */ /* 0x000fe2000ff1e03f */
[----:B------:R-:W-:Y:S01]  /*72a0*/  VIADD R4, R4, 0xffffffff ;  /* 0xffffffff04047836 */ /* 0x000fe20000000000 */
[----:B------:R-:W-:Y:S01]  /*72b0*/  R2UR UR5, R8 ;  /* 0x00000000080572ca */ /* 0x000fe200000e0000 */
[----:B------:R-:W-:Y:S01]  /*72c0*/  UIADD3 UR22, UP1, UR20, 0x1f0, URZ ;  /* 0x000001f014167890 */ /* 0x000fe2000ff3e03f */
[----:B------:R-:W-:Y:S01]  /*72d0*/  R2UR UR8, R20 ;  /* 0x00000000140872ca */ /* 0x000fe200000e0000 */
[----:B------:R-:W-:Y:S01]  /*72e0*/  VIADD R7, R7, 0x1 ;  /* 0x0000000107077836 */ /* 0x000fe20000000000 */
[----:B------:R-:W-:Y:S01]  /*72f0*/  R2UR UR11, R13 ;  /* 0x000000000d0b72ca */ /* 0x000fe200000e0000 */
[----:B------:R-:W-:Y:S01]  /*7300*/  UIADD3.X UR23, URZ, UR21, URZ, UP1, !UPT ;  /* 0x000000153f177290 */ /* 0x000fe20008ffe43f */
[----:B------:R-:W-:Y:S01]  /*7310*/  R2UR UR10, R19 ;  /* 0x00000000130a72ca */ /* 0x000fe200000e0000 */
[----:B------:R-:W-:Y:S01]  /*7320*/  UMOV UR6, 0x0 ;  /* 0x0000000000067882 */ /* 0x000fe20000000000 */
[----:B------:R-:W-:Y:S01]  /*7330*/  R2UR UR12, R6 ;  /* 0x00000000060c72ca */ /* 0x000fe200000e0000 */
[----:B------:R-:W-:Y:S01]  /*7340*/  UMOV UR7, 0x10000000 ;  /* 0x1000000000077882 */ /* 0x000fe20000000000 */
[----:B------:R-:W-:-:S02]  /*7350*/  R2UR UR18, R14 ;  /* 0x000000000e1272ca */ /* 0x000fc400000e0000 */
[----:B------:R-:W-:Y:S01]  /*7360*/  ISETP.GT.AND P3, PT, R4, 0x1, PT ;  /* 0x000000010400780c */ /* 0x000fe20003f64270 */
[----:B------:R-:W-:Y:S01]  /*7370*/  UIADD3 UR13, UR5, 0x8400, URZ ;  /* 0x00008400050d7890 */ /* 0x000fe2000fffe03f */
[----:B------:R-:W-:Y:S01]  /*7380*/  ISETP.NE.AND P1, PT, R7, 0x4, PT ;  /* 0x000000040700780c */ /* 0x000fe20003f25270 */
[----:B------:R-:W-:Y:S01]  /*7390*/  UIADD3.X UR5, URZ, UR21, URZ, UP0, !UPT ;  /* 0x000000153f057290 */ /* 0x000fe200087fe43f */
[----:B------:R-:W-:Y:S01]  /*73a0*/  IADD3 R19, R19, 0x40, RZ ;  /* 0x0000004013137810 */ /* 0x000fe20007ffe0ff */
[----:B------:R-:W-:Y:S01]  /*73b0*/  UIADD3 UR14, UR8, 0x28400, URZ ;  /* 0x00028400080e7890 */ /* 0x000fe2000fffe03f */
[----:B------:R-:W-:Y:S02]  /*73c0*/  SEL R8, RZ, 0x1, P1 ;  /* 0x00000001ff087807 */ /* 0x000fe40000800000 */
[----:B------:R-:W-:Y:S01]  /*73d0*/  UMOV UR8, UR13 ;  /* 0x0000000d00087c82 */ /* 0x000fe20008000000 */
[----:B------:R-:W-:Y:S02]  /*73e0*/  SEL R7, R7, RZ, P1 ;  /* 0x000000ff07077207 */ /* 0x000fe40000800000 */
[----:B------:R-:W-:Y:S01]  /*73f0*/  LOP3.LUT R5, R5, R8, RZ, 0x3c, !PT ;  /* 0x0000000805057212 */ /* 0x000fe200078e3cff */
[----:B------:R1:W-:Y:S02]  /*7400*/  UTMALDG.3D [UR8], [UR4], desc[UR6] ;  /* 0x00000608040075b4 */ /* 0x0003e40008011000 */
[----:B-1----:R-:W-:Y:S01]  /*7410*/  UMOV UR8, UR14 ;  /* 0x0000000e00087c82 */ /* 0x002fe20008000000 */
[----:B------:R-:W-:-:S02]  /*7420*/  UMOV UR11, UR18 ;  /* 0x00000012000b7c82 */ /* 0x000fc40008000000 */
[----:B------:R1:W-:Y:S02]  /*7430*/  UTMALDG.3D [UR8], [UR22], desc[UR6] ;  /* 0x00000608160075b4 */ /* 0x0003e40008011000 */
[----:B-1----:R-:W-:Y:S05]  /*7440*/  @P3 BRA `(.L_x_153) ;  /* 0xfffffffc00483947 */ /* 0x002fea000383ffff */
.L_x_149:
[----:B------:R-:W-:Y:S05]  /*7450*/  BSYNC B1 ;  /* 0x0000000000017941 */ /* 0x000fea0003800000 */
.L_x_148:
[----:B------:R-:W-:Y:S01]  /*7460*/  LOP3.LUT P3, RZ, R10, 0xff, RZ, 0xc0, !PT ;  /* 0x000000ff0aff7812 */ /* 0x000fe2000786c0ff */
[----:B------:R-:W-:Y:S01]  /*7470*/  IMAD.IADD R0, R11, 0x1, R0 ;  /* 0x000000010b007824 */ /* 0x000fe200078e0200 */
[----:B------:R-:W-:Y:S01]  /*7480*/  IADD3 R16, P4, R16, UR38, RZ ;  /* 0x0000002610107c10 */ /* 0x000fe2000ff9e0ff */
[----:B------:R-:W-:Y:S01]  /*7490*/  ULDC.64 UR4, c[0x0][0x8f8] ;  /* 0x00023e0000047ab9 */ /* 0x000fe20000000a00 */
[----:B------:R-:W-:Y:S01]  /*74a0*/  BSSY B1, `(.L_x_154) ;  /* 0x000006d000017945 */ /* 0x000fe20003800000 */
[----:B------:R-:W-:Y:S01]  /*74b0*/  IMAD.MOV.U32 R13, RZ, RZ, -0x1 ;  /* 0xffffffffff0d7424 */ /* 0x000fe200078e00ff */
[----:B------:R-:W-:Y:S01]  /*74c0*/  SHF.R.U32.HI R4, RZ, 0x2, R0 ;  /* 0x00000002ff047819 */ /* 0x000fe20000011600 */
[----:B------:R-:W-:Y:S01]  /*74d0*/  IMAD.MOV.U32 R7, RZ, RZ, -0x1 ;  /* 0xffffffffff077424 */ /* 0x000fe200078e00ff */
[----:B------:R-:W-:Y:S02]  /*74e0*/  ISETP.GT.U32.AND P1, PT, R0, 0x3, PT ;  /* 0x000000030000780c */ /* 0x000fe40003f24070 */
[----:B------:R-:W-:-:S02]  /*74f0*/  LOP3.LUT R4, R4, 0x1, RZ, 0xc0, !PT ;  /* 0x0000000104047812 */ /* 0x000fc400078ec0ff */
[----:B------:R-:W-:Y:S01]  /*7500*/  ISETP.LT.U32.AND P1, PT, R11, 0x4, P1 ;  /* 0x000000040b00780c */ /* 0x000fe20000f21070 */
[----:B------:R-:W1:Y:S01]  /*7510*/  @P3 S2R R6, SR_CgaCtaId ;  /* 0x0000000000063919 */ /* 0x000e620000008800 */
[----:B------:R-:W-:Y:S02]  /*7520*/  @P3 MOV R5, 0x400 ;  /* 0x0000040000053802 */ /* 0x000fe40000000f00 */
[----:B------:R-:W-:Y:S02]  /*7530*/  IADD3.X R17, R17, UR37, RZ, P4, !PT ;  /* 0x0000002511117c10 */ /* 0x000fe4000a7fe4ff */
[----:B------:R-:W-:Y:S02]  /*7540*/  ISETP.GE.U32.AND P4, PT, R16, UR4, PT ;  /* 0x0000000410007c0c */ /* 0x000fe4000bf86070 */
[----:B------:R-:W-:Y:S02]  /*7550*/  LOP3.LUT R0, R0, 0x3, RZ, 0xc0, !PT ;  /* 0x0000000300007812 */ /* 0x000fe400078ec0ff */
[----:B------:R-:W-:-:S02]  /*7560*/  PRMT R10, RZ, 0x7610, R10 ;  /* 0x00007610ff0a7816 */ /* 0x000fc4000000000a */
[----:B-1----:R-:W-:Y:S01]  /*7570*/  @P3 LEA R5, R6, R5, 0x18 ;  /* 0x0000000506053211 */ /* 0x002fe200078ec0ff */
[----:B------:R-:W-:-:S03]  /*7580*/  IMAD.MOV.U32 R6, RZ, RZ, -0x1 ;  /* 0xffffffffff067424 */ /* 0x000fc600078e00ff */
[----:B------:R1:W-:Y:S01]  /*7590*/  @P3 SYNCS.ARRIVE.TRANS64.A1T0 RZ, [R5+URZ+0x88], RZ ;  /* 0x000088ff05ff39a7 */ /* 0x0003e2000810003f */
[----:B------:R-:W-:Y:S02]  /*75a0*/  ISETP.NE.U32.AND P3, PT, R4, 0x1, PT ;  /* 0x000000010400780c */ /* 0x000fe40003f65070 */
[----:B------:R-:W-:Y:S02]  /*75b0*/  SEL R4, RZ, 0x1, !P1 ;  /* 0x00000001ff047807 */ /* 0x000fe40004800000 */
[----:B------:R-:W-:Y:S02]  /*75c0*/  ISETP.GE.U32.AND.EX P1, PT, R17, UR5, PT, P4 ;  /* 0x0000000511007c0c */ /* 0x000fe4000bf26140 */
[----:B------:R-:W-:-:S04]  /*75d0*/  ISETP.GT.U32.AND P3, PT, R11, 0x3, !P3 ;  /* 0x000000030b00780c */ /* 0x000fc80005f64070 */
[----:B-1----:R-:W-:-:S04]  /*75e0*/  SEL R5, RZ, 0x1, !P3 ;  /* 0x00000001ff057807 */ /* 0x002fc80005800000 */
[--C-:B------:R-:W-:Y:S02]  /*75f0*/  LOP3.LUT R3, R5, R3, R4.reuse, 0x96, !PT ;  /* 0x0000000305037212 */ /* 0x100fe400078e9604 */
[----:B------:R-:W-:Y:S01]  /*7600*/  PRMT R4, RZ, 0x7610, R4 ;  /* 0x00007610ff047816 */ /* 0x000fe20000000004 */
[----:B------:R-:W-:Y:S06]  /*7610*/  @P1 BRA `(.L_x_155) ;  /* 0x0000000400541947 */ /* 0x000fec0003800000 */
[----:B------:R-:W-:Y:S01]  /*7620*/  ULDC.64 UR4, c[0x0][0x8d0] ;  /* 0x0002340000047ab9 */ /* 0x000fe20000000a00 */
[----:B------:R-:W1:Y:S01]  /*7630*/  S2R R14, SR_CTAID.X ;  /* 0x00000000000e7919 */ /* 0x000e620000002500 */
[----:B------:R-:W-:Y:S01]  /*7640*/  ISETP.NE.U32.AND P1, PT, RZ, UR4, PT ;  /* 0x00000004ff007c0c */ /* 0x000fe2000bf25070 */
[----:B------:R-:W-:Y:S01]  /*7650*/  ULDC UR7, c[0x0][0x8d8] ;  /* 0x0002360000077ab9 */ /* 0x000fe20000000800 */
[----:B------:R-:W-:Y:S01]  /*7660*/  IMAD.MOV.U32 R4, RZ, RZ, R16 ;  /* 0x000000ffff047224 */ /* 0x000fe200078e0010 */
[----:B------:R-:W2:Y:S01]  /*7670*/  S2R R13, SR_CTAID.Y ;  /* 0x00000000000d7919 */ /* 0x000ea20000002600 */
[----:B------:R-:W-:Y:S01]  /*7680*/  ISETP.NE.AND.EX P1, PT, RZ, UR5, PT, P1 ;  /* 0x00000005ff007c0c */ /* 0x000fe2000bf25310 */
[----:B------:R-:W-:-:S12]  /*7690*/  IMAD.MOV.U32 R5, RZ, RZ, R17 ;  /* 0x000000ffff057224 */ /* 0x000fd800078e0011 */
[----:B------:R-:W-:Y:S05]  /*76a0*/  @!P1 BRA `(.L_x_156) ;  /* 0x0000000000289947 */ /* 0x000fea0003800000 */
[----:B------:R-:W-:Y:S02]  /*76b0*/  ULDC UR6, c[0x0][0x8dc] ;  /* 0x0002370000067ab9 */ /* 0x000fe40000000800 */
[----:B------:R-:W-:-:S05]  /*76c0*/  IADD3 R9, P1, R16, UR6, RZ ;  /* 0x0000000610097c10 */ /* 0x000fca000ff3e0ff */
[----:B------:R-:W-:-:S04]  /*76d0*/  IMAD.X R15, RZ, RZ, R17, P1 ;  /* 0x000000ffff0f7224 */ /* 0x000fc800008e0611 */
[----:B------:R-:W-:-:S04]  /*76e0*/  IMAD.WIDE.U32 R6, R15, UR4, RZ ;  /* 0x000000040f067c25 */ /* 0x000fc8000f8e00ff */
[----:B------:R-:W-:-:S04]  /*76f0*/  IMAD.WIDE.U32 R6, P1, R9, UR5, R6 ;  /* 0x0000000509067c25 */ /* 0x000fc8000f820006 */
[----:B------:R-:W-:Y:S01]  /*7700*/  IMAD.WIDE.U32 R8, R9, UR4, RZ ;  /* 0x0000000409087c25 */ /* 0x000fe2000f8e00ff */
[----:B------:R-:W-:-:S03]  /*7710*/  IADD3.X R5, RZ, RZ, RZ, P1, !PT ;  /* 0x000000ffff057210 */ /* 0x000fc60000ffe4ff */
[----:B------:R-:W-:Y:S01]  /*7720*/  IMAD.MOV.U32 R4, RZ, RZ, R7 ;  /* 0x000000ffff047224 */ /* 0x000fe200078e0007 */
[----:B------:R-:W-:-:S05]  /*7730*/  IADD3 RZ, P1, R9, R6, RZ ;  /* 0x0000000609ff7210 */ /* 0x000fca0007f3e0ff */
[----:B------:R-:W-:-:S08]  /*7740*/  IMAD.WIDE.U32.X R4, R15, UR5, R4, P1 ;  /* 0x000000050f047c25 */ /* 0x000fd000088e0404 */
.L_x_156:
[--C-:B------:R-:W-:Y:S01]  /*7750*/  SHF.R.U64 R8, R4, UR7, R5.reuse ;  /* 0x0000000704087c19 */ /* 0x100fe20008001205 */
[----:B------:R-:W-:Y:S01]  /*7760*/  ULDC.64 UR4, c[0x0][0x8c8] ;  /* 0x0002320000047ab9 */ /* 0x000fe20000000a00 */
[----:B------:R-:W-:Y:S01]  /*7770*/  SHF.R.U32.HI R4, RZ, UR7, R5 ;  /* 0x00000007ff047c19 */ /* 0x000fe20008011605 */
[----:B------:R-:W3:Y:S01]  /*7780*/  LDC R25, c[0x0][0x144] ;  /* 0x00005100ff197b82 */ /* 0x000ee20000000800 */
[----:B------:R-:W-:Y:S01]  /*7790*/  IADD3 R7, P1, RZ, -R8, RZ ;  /* 0x80000008ff077210 */ /* 0x000fe20007f3e0ff */
[----:B------:R-:W-:Y:S01]  /*77a0*/  ULDC.64 UR8, c[0x0][0x8e8] ;  /* 0x00023a0000087ab9 */ /* 0x000fe20000000a00 */
[----:B-1----:R-:W-:Y:S01]  /*77b0*/  I2FP.F32.U32 R9, R14 ;  /* 0x0000000e00097245 */ /* 0x002fe20000201000 */
[----:B------:R-:W-:Y:S02]  /*77c0*/  ULDC UR6, c[0x0][0x8b0] ;  /* 0x00022c0000067ab9 */ /* 0x000fe40000000800 */
[----:B------:R-:W-:Y:S01]  /*77d0*/  IMAD.X R4, RZ, RZ, ~R4, P1 ;  /* 0x000000ffff047224 */ /* 0x000fe200008e0e04 */
[----:B------:R-:W-:Y:S01]  /*77e0*/  ISETP.NE.U32.AND P1, PT, RZ, UR8, PT ;  /* 0x00000008ff007c0c */ /* 0x000fe2000bf25070 */
[----:B------:R-:W1:Y:S02]  /*77f0*/  LDC R20, c[0x0][0x148] ;  /* 0x00005200ff147b82 */ /* 0x000e640000000800 */
[----:B------:R-:W-:Y:S01]  /*7800*/  IMAD R6, R4, UR4, RZ ;  /* 0x0000000404067c24 */ /* 0x000fe2000f8e02ff */
[----:B------:R-:W-:Y:S01]  /*7810*/  ISETP.NE.AND.EX P1, PT, RZ, UR9, PT, P1 ;  /* 0x00000009ff007c0c */ /* 0x000fe2000bf25310 */
[----:B------:R-:W-:Y:S01]  /*7820*/  IMAD.WIDE.U32 R4, R7, UR4, R16 ;  /* 0x0000000407047c25 */ /* 0x000fe2000f8e0010 */
[----:B------:R-:W-:-:S03]  /*7830*/  ULDC UR4, c[0x0][0x150] ;  /* 0x0000540000047ab9 */ /* 0x000fc60000000800 */
[----:B------:R-:W-:Y:S02]  /*7840*/  IMAD R7, R7, UR5, R6 ;  /* 0x0000000507077c24 */ /* 0x000fe4000f8e0206 */
[----:B------:R-:W-:Y:S01]  /*7850*/  FMUL R6, R9, UR4 ;  /* 0x0000000409067c20 */ /* 0x000fe20008400000 */
[----:B------:R-:W-:Y:S01]  /*7860*/  ULDC UR4, c[0x0][0x8c0] ;  /* 0x0002300000047ab9 */ /* 0x000fe20000000800 */
[----:B------:R-:W-:Y:S01]  /*7870*/  ULDC UR5, c[0x0][0x154] ;  /* 0x0000550000057ab9 */ /* 0x000fe20000000800 */
[----:B------:R-:W-:-:S03]  /*7880*/  IMAD.IADD R5, R5, 0x1, R7 ;  /* 0x0000000105057824 */ /* 0x000fc600078e0207 */
[----:B------:R-:W4:Y:S02]  /*7890*/  F2I.U32.TRUNC.NTZ R6, R6 ;  /* 0x0000000600067305 */ /* 0x000f24000020f000 */
[----:B------:R-:W-:Y:S02]  /*78a0*/  SHF.R.U64 R9, R4, UR4, R5 ;  /* 0x0000000404097c19 */ /* 0x000fe40008001205 */
[----:B--2---:R-:W-:-:S05]  /*78b0*/  I2FP.F32.U32 R4, R13 ;  /* 0x0000000d00047245 */ /* 0x004fca0000201000 */
[----:B------:R-:W-:Y:S01]  /*78c0*/  FMUL R21, R4, UR5 ;  /* 0x0000000504157c20 */ /* 0x000fe20008400000 */
[----:B------:R-:W-:Y:S01]  /*78d0*/  SHF.R.U32.HI R4, RZ, UR4, R5 ;  /* 0x00000004ff047c19 */ /* 0x000fe20008011605 */
[----:B------:R-:W-:-:S03]  /*78e0*/  ULDC UR4, c[0x0][0x900] ;  /* 0x0002400000047ab9 */ /* 0x000fc60000000800 */
[--C-:B------:R-:W-:Y:S01]  /*78f0*/  SHF.R.U64 R19, R9, UR6, R4.reuse ;  /* 0x0000000609137c19 */ /* 0x100fe20008001204 */
[----:B------:R-:W2:Y:S01]  /*7900*/  F2I.U32.TRUNC.NTZ R21, R21 ;  /* 0x0000001500157305 */ /* 0x000ea2000020f000 */
[----:B------:R-:W-:Y:S01]  /*7910*/  SHF.R.U32.HI R4, RZ, UR6, R4 ;  /* 0x00000006ff047c19 */ /* 0x000fe20008011604 */
[----:B----4-:R-:W-:-:S03]  /*7920*/  IMAD.MOV R6, RZ, RZ, -R6 ;  /* 0x000000ffff067224 */ /* 0x010fc600078e0a06 */
[----:B------:R-:W-:Y:S01]  /*7930*/  SHF.R.U64 R15, R19, UR4, R4 ;  /* 0x00000004130f7c19 */ /* 0x000fe20008001204 */
[----:B---3--:R-:W-:Y:S01]  /*7940*/  IMAD R14, R25, R6, R14 ;  /* 0x00000006190e7224 */ /* 0x008fe200078e020e */
[----:B------:R-:W-:-:S03]  /*7950*/  SHF.R.U32.HI R23, RZ, UR4, R4 ;  /* 0x00000004ff177c19 */ /* 0x000fc60008011604 */
[----:B------:R-:W-:Y:S02]  /*7960*/  IMAD.MOV.U32 R4, RZ, RZ, R15 ;  /* 0x000000ffff047224 */ /* 0x000fe400078e000f */
[----:B------:R-:W-:Y:S01]  /*7970*/  IMAD.MOV.U32 R5, RZ, RZ, R23 ;  /* 0x000000ffff057224 */ /* 0x000fe200078e0017 */
[----:B--2---:R-:W-:Y:S06]  /*7980*/  @!P1 BRA `(.L_x_157) ;  /* 0x0000000000289947 */ /* 0x004fec0003800000 */
[----:B------:R-:W-:Y:S02]  /*7990*/  ULDC UR4, c[0x0][0x8f4] ;  /* 0x00023d0000047ab9 */ /* 0x000fe40000000800 */
[----:B------:R-:W-:-:S05]  /*79a0*/  IADD3 R5, P1, R15, UR4, RZ ;  /* 0x000000040f057c10 */ /* 0x000fca000ff3e0ff */
[----:B------:R-:W-:-:S04]  /*79b0*/  IMAD.X R23, RZ, RZ, R23, P1 ;  /* 0x000000ffff177224 */ /* 0x000fc800008e0617 */
[----:B------:R-:W-:-:S04]  /*79c0*/  IMAD.WIDE.U32 R6, R23, UR8, RZ ;  /* 0x0000000817067c25 */ /* 0x000fc8000f8e00ff */
[----:B------:R-:W-:-:S04]  /*79d0*/  IMAD.WIDE.U32 R6, P1, R5, UR9, R6 ;  /* 0x0000000905067c25 */ /* 0x000fc8000f820006 */
[----:B------:R-:W-:-:S04]  /*79e0*/  IMAD.WIDE.U32 R4, R5, UR8, RZ ;  /* 0x0000000805047c25 */ /* 0x000fc8000f8e00ff */
[----:B------:R-:W-:Y:S01]  /*79f0*/  IMAD.MOV.U32 R4, RZ, RZ, R7 ;  /* 0x000000ffff047224 */ /* 0x000fe200078e0007 */
[----:B------:R-:W-:Y:S02]  /*7a00*/  IADD3 RZ, P3, R5, R6, RZ ;  /* 0x0000000605ff7210 */ /* 0x000fe40007f7e0ff */
[----:B------:R-:W-:-:S03]  /*7a10*/  IADD3.X R5, RZ, RZ, RZ, P1, !PT ;  /* 0x000000ffff057210 */ /* 0x000fc60000ffe4ff */
[----:B------:R-:W-:-:S08]  /*7a20*/  IMAD.WIDE.U32.X R4, R23, UR9, R4, P3 ;  /* 0x0000000917047c25 */ /* 0x000fd000098e0404 */
.L_x_157:
[----:B------:R-:W-:Y:S01]  /*7a30*/  ISETP.NE.AND P1, PT, R2, 0x1, PT ;  /* 0x000000010200780c */ /* 0x000fe20003f25270 */
[----:B------:R-:W-:Y:S01]  /*7a40*/  ULDC UR4, c[0x0][0x8f0] ;  /* 0x00023c0000047ab9 */ /* 0x000fe20000000800 */
[----:B------:R-:W-:Y:S01]  /*7a50*/  LOP3.LUT R19, R19, UR16, RZ, 0xc0, !PT ;  /* 0x0000001013137c12 */ /* 0x000fe2000f8ec0ff */
[----:B------:R-:W-:Y:S01]  /*7a60*/  IMAD.MOV R21, RZ, RZ, -R21 ;  /* 0x000000ffff157224 */ /* 0x000fe200078e0a15 */
[----:B------:R-:W-:Y:S01]  /*7a70*/  SHF.R.U64 R4, R4, UR4, R5 ;  /* 0x0000000404047c19 */ /* 0x000fe20008001205 */
[----:B------:R-:W-:Y:S01]  /*7a80*/  ULDC UR4, c[0x0][0x8e0] ;  /* 0x0002380000047ab9 */ /* 0x000fe20000000800 */
[----:B------:R-:W-:Y:S01]  /*7a90*/  ULDC UR5, c[0x0][0x8b8] ;  /* 0x00022e0000057ab9 */ /* 0x000fe20000000800 */
[----:B------:R-:W-:Y:S02]  /*7aa0*/  IMAD.MOV.U32 R5, RZ, RZ, 0x1 ;  /* 0x00000001ff057424 */ /* 0x000fe400078e00ff */
[----:B------:R-:W-:Y:S02]  /*7ab0*/  IMAD.MOV R6, RZ, RZ, -R4 ;  /* 0x000000ffff067224 */ /* 0x000fe400078e0a04 */
[----:B------:R-:W-:Y:S01]  /*7ac0*/  IMAD R19, R4, UR17, R19 ;  /* 0x0000001104137c24 */ /* 0x000fe2000f8e0213 */
[----:B------:R-:W-:Y:S01]  /*7ad0*/  LOP3.LUT R4, R9, UR15, RZ, 0xc0, !PT ;  /* 0x0000000f09047c12 */ /* 0x000fe2000f8ec0ff */
[----:B-1----:R-:W-:-:S02]  /*7ae0*/  @P1 IMAD R14, R20, R21, R13 ;  /* 0x00000015140e1224 */ /* 0x002fc400078e020d */
[----:B------:R-:W-:Y:S01]  /*7af0*/  IMAD R15, R6, UR4, R15 ;  /* 0x00000004060f7c24 */ /* 0x000fe2000f8e020f */
[----:B------:R-:W-:Y:S01]  /*7b00*/  ULDC UR4, c[0x0][0x8a8] ;  /* 0x00022a0000047ab9 */ /* 0x000fe20000000800 */
[----:B------:R-:W-:Y:S02]  /*7b10*/  IMAD R14, R19, UR5, R14 ;  /* 0x00000005130e7c24 */ /* 0x000fe4000f8e020e */
[--C-:B------:R-:W-:Y:S01]  /*7b20*/  IMAD R15, R15, UR4, R4.reuse ;  /* 0x000000040f0f7c24 */ /* 0x100fe2000f8e0204 */
[----:B------:R-:W-:Y:S01]  /*7b30*/  PRMT R4, R5, 0x7610, R4 ;  /* 0x0000761005047816 */ /* 0x000fe20000000004 */
[----:B------:R-:W-:-:S03]  /*7b40*/  IMAD.MOV.U32 R6, RZ, RZ, R8 ;  /* 0x000000ffff067224 */ /* 0x000fc600078e0008 */
[----:B------:R-:W-:Y:S02]  /*7b50*/  SEL R7, R15, R14, !P1 ;  /* 0x0000000e0f077207 */ /* 0x000fe40004800000 */
[----:B------:R-:W-:-:S07]  /*7b60*/  SEL R13, R14, R15, !P1 ;  /* 0x0000000f0e0d7207 */ /* 0x000fce0004800000 */
.L_x_155:
[----:B------:R-:W-:Y:S05]  /*7b70*/  BSYNC B1 ;  /* 0x0000000000017941 */ /* 0x000fea0003800000 */
.L_x_154:
[----:B------:R-:W-:-:S13]  /*7b80*/  LOP3.LUT P1, RZ, R4, 0xff, RZ, 0xc0, !PT ;  /* 0x000000ff04ff7812 */ /* 0x000fda000782c0ff */
[----:B------:R-:W-:Y:S05]  /*7b90*/  @P1 BRA `(.L_x_158) ;  /* 0xfffffff400401947 */ /* 0x000fea000383ffff */
[----:B------:R-:W-:Y:S05]  /*7ba0*/  BSYNC B0 ;  /* 0x0000000000007941 */ /* 0x000fea0003800000 */
.L_x_146:
[----:B------:R-:W-:-:S03]  /*7bb0*/  UMOV UR4, 0xffffffff ;  /* 0xffffffff00047882 */ /* 0x000fc60000000000 */
[----:B------:R-:W-:Y:S05]  /*7bc0*/  BRA.DIV UR4, `(.L_x_159) ;  /* 0x0000000a041c7947 */ /* 0x000fea000b800000 */
[----:B------:R-:W-:-:S13]  /*7bd0*/  ELECT P6, URZ, PT ;  /* 0x00000000003f782f */ /* 0x000fda00038c0000 */
.L_x_182:
[----:B------:R-:W-:Y:S05]  /*7be0*/  @!P6 BRA `(.L_x_10) ;  /* 0x0000000000a4e947 */ /* 0x000fea0003800000 */
[----:B------:R-:W-:-:S04]  /*7bf0*/  LOP3.LUT R22, R22, 0x2, RZ, 0xfc, !PT ;  /* 0x0000000216167812 */ /* 0x000fc800078efcff */
[----:B------:R-:W-:-:S13]  /*7c00*/  ISETP.NE.AND P0, PT, R22, 0x3, PT ;  /* 0x000000031600780c */ /* 0x000fda0003f05270 */
[----:B------:R-:W-:Y:S05]  /*7c10*/  @!P0 BRA `(.L_x_160) ;  /* 0x0000000000048947 */ /* 0x000fea0003800000 */
[----:B------:R-:W-:Y:S01]  /*7c20*/  BPT.TRAP 0x1 ;  /* 0x000000040000795c */ /* 0x000fe20000300000 */
.L_x_160:
[----:B------:R-:W1:Y:S01]  /*7c30*/  S2R R5, SR_CgaCtaId ;  /* 0x0000000000057919 */ /* 0x000e620000008800 */
[----:B------:R-:W-:Y:S02]  /*7c40*/  MOV R2, 0x400 ;  /* 0x0000040000027802 */ /* 0x000fe40000000f00 */
[----:B------:R-:W-:Y:S02]  /*7c50*/  SHF.L.U32 R4, R3, 0x1f, RZ ;  /* 0x0000001f03047819 */ /* 0x000fe400000006ff */
[----:B-1----:R-:W-:-:S05]  /*7c60*/  LEA R5, R5, R2, 0x18 ;  /* 0x0000000205057211 */ /* 0x002fca00078ec0ff */
[----:B------:R-:W-:-:S04]  /*7c70*/  VIADD R5, R5, 0x20 ;  /* 0x0000002005057836 */ /* 0x000fc80000000000 */
[C---:B------:R-:W-:Y:S01]  /*7c80*/  IMAD R7, R0.reuse, 0x8, R5 ;  /* 0x0000000800077824 */ /* 0x040fe200078e0205 */
[----:B------:R-:W-:-:S03]  /*7c90*/  IADD3 R0, R0, 0x1, RZ ;  /* 0x0000000100007810 */ /* 0x000fc60007ffe0ff */
[----:B------:R-:W1:Y:S01]  /*7ca0*/  SYNCS.PHASECHK.TRANS64.TRYWAIT P0, [R7+URZ], R4 ;  /* 0x00000004070075a7 */ /* 0x000e62000800017f */
[----:B------:R-:W-:-:S04]  /*7cb0*/  ISETP.NE.AND P1, PT, R0, 0x4, PT ;  /* 0x000000040000780c */ /* 0x000fc80003f25270 */
[----:B------:R-:W-:Y:S02]  /*7cc0*/  SEL R2, RZ, 0x1, P1 ;  /* 0x00000001ff027807 */ /* 0x000fe40000800000 */
[----:B------:R-:W-:Y:S02]  /*7cd0*/  SEL R0, R0, RZ, P1 ;  /* 0x000000ff00007207 */ /* 0x000fe40000800000 */
[----:B------:R-:W-:-:S03]  /*7ce0*/  LOP3.LUT R9, R3, R2, RZ, 0x3c, !PT ;  /* 0x0000000203097212 */ /* 0x000fc600078e3cff */
[----:B------:R-:W-:Y:S01]  /*7cf0*/  IMAD R6, R0, 0x8, R5 ;  /* 0x0000000800067824 */ /* 0x000fe200078e0205 */
[----:B------:R-:W-:Y:S01]  /*7d00*/  SHF.L.U32 R3, R9, 0x1f, RZ ;  /* 0x0000001f09037819 */ /* 0x000fe200000006ff */
[----:B-1----:R-:W-:Y:S06]  /*7d10*/  @!P0 BRA `(.L_x_161) ;  /* 0x0000000400e88947 */ /* 0x002fec0003800000 */
.L_x_183:
[----:B------:R-:W2:Y:S01]  /*7d20*/  SYNCS.PHASECHK.TRANS64.TRYWAIT P0, [R6+URZ], R3 ;  /* 0x00000003060075a7 */ /* 0x000ea2000800017f */
[----:B------:R-:W-:-:S05]  /*7d30*/  VIADD R0, R0, 0x1 ;  /* 0x0000000100007836 */ /* 0x000fca0000000000 */
[----:B------:R-:W-:-:S04]  /*7d40*/  ISETP.NE.AND P1, PT, R0, 0x4, PT ;  /* 0x000000040000780c */ /* 0x000fc80003f25270 */
[----:B------:R-:W-:Y:S02]  /*7d50*/  SEL R2, RZ, 0x1, P1 ;  /* 0x00000001ff027807 */ /* 0x000fe40000800000 */
[----:B------:R-:W-:Y:S02]  /*7d60*/  SEL R0, R0, RZ, P1 ;  /* 0x000000ff00007207 */ /* 0x000fe40000800000 */
[----:B------:R-:W-:-:S03]  /*7d70*/  LOP3.LUT R9, R9, R2, RZ, 0x3c, !PT ;  /* 0x0000000209097212 */ /* 0x000fc600078e3cff */
[----:B-1----:R-:W-:Y:S01]  /*7d80*/  IMAD R7, R0, 0x8, R5 ;  /* 0x0000000800077824 */ /* 0x002fe200078e0205 */
[----:B------:R-:W-:Y:S01]  /*7d90*/  SHF.L.U32 R4, R9, 0x1f, RZ ;  /* 0x0000001f09047819 */ /* 0x000fe200000006ff */
[----:B--2---:R-:W-:Y:S06]  /*7da0*/  @!P0 BRA `(.L_x_162) ;  /* 0x0000000400d88947 */ /* 0x004fec0003800000 */
.L_x_184:
[----:B------:R-:W2:Y:S01]  /*7db0*/  SYNCS.PHASECHK.TRANS64.TRYWAIT P0, [R7+URZ], R4 ;  /* 0x00000004070075a7 */ /* 0x000ea2000800017f */
[----:B------:R-:W-:-:S05]  /*7dc0*/  VIADD R0, R0, 0x1 ;  /* 0x0000000100007836 */ /* 0x000fca0000000000 */
[----:B------:R-:W-:-:S04]  /*7dd0*/  ISETP.NE.AND P1, PT, R0, 0x4, PT ;  /* 0x000000040000780c */ /* 0x000fc80003f25270 */
[----:B------:R-:W-:Y:S02]  /*7de0*/  SEL R2, RZ, 0x1, P1 ;  /* 0x00000001ff027807 */ /* 0x000fe40000800000 */
[----:B------:R-:W-:Y:S02]  /*7df0*/  SEL R0, R0, RZ, P1 ;  /* 0x000000ff00007207 */ /* 0x000fe40000800000 */
[----:B------:R-:W-:Y:S01]  /*7e00*/  LOP3.LUT R2, R9, R2, RZ, 0x3c, !PT ;  /* 0x0000000209027212 */ /* 0x000fe200078e3cff */
[----:B--2---:R-:W-:Y:S06]  /*7e10*/  @!P0 BRA `(.L_x_163) ;  /* 0x0000000400d08947 */ /* 0x004fec0003800000 */
.L_x_185:
[----:B------:R-:W-:Y:S01]  /*7e20*/  IMAD R5, R0, 0x8, R5 ;  /* 0x0000000800057824 */ /* 0x000fe200078e0205 */
[----:B------:R-:W-:-:S07]  /*7e30*/  SHF.L.U32 R0, R2, 0x1f, RZ ;  /* 0x0000001f02007819 */ /* 0x000fce00000006ff */
.L_x_164:
[----:B---3--:R3:W4:Y:S02]  /*7e40*/  SYNCS.PHASECHK.TRANS64.TRYWAIT P0, [R5+URZ], R0 ;  /* 0x00000000050075a7 */ /* 0x008724000800017f */
[----:B----4-:R-:W-:Y:S05]  /*7e50*/  @!P0 NANOSLEEP.SYNCS 0x989680 ;  /* 0x009896800000895d */ /* 0x010fea0003900000 */
[----:B------:R-:W4:Y:S02]  /*7e60*/  @!P0 SYNCS.PHASECHK.TRANS64 P0, [R5+URZ], R0 ;  /* 0x00000000050085a7 */ /* 0x000f24000800007f */
[----:B----4-:R-:W-:Y:S05]  /*7e70*/  @!P0 BRA `(.L_x_164) ;  /* 0xfffffffc00f08947 */ /* 0x010fea000383ffff */
.L_x_10:
[----:B------:R-:W-:Y:S05]  /*7e80*/  BSYNC B6 ;  /* 0x0000000000067941 */ /* 0x000fea0003800000 */
.L_x_8:
[----:B------:R-:W-:Y:S05]  /*7e90*/  EXIT ;  /* 0x000000000000794d */ /* 0x000fea0003800000 */
.L_x_23:
[----:B----4-:R4:W1:Y:S02]  /*7ea0*/  SYNCS.PHASECHK.TRANS64.TRYWAIT P1, [R3+URZ], R0 ;  /* 0x00000000030075a7 */ /* 0x010864000802017f */
[----:B-1----:R-:W-:Y:S05]  /*7eb0*/  @!P1 NANOSLEEP.SYNCS 0x989680 ;  /* 0x009896800000995d */ /* 0x002fea0003900000 */
[----:B------:R-:W1:Y:S02]  /*7ec0*/  @!P1 SYNCS.PHASECHK.TRANS64 P1, [R3+URZ], R0 ;  /* 0x00000000030095a7 */ /* 0x000e64000802007f */
[----:B-1----:R-:W-:Y:S05]  /*7ed0*/  @!P1 BRA `(.L_x_23) ;  /* 0xfffffffc00f09947 */ /* 0x002fea000383ffff */
[----:B------:R-:W-:Y:S05]  /*7ee0*/  BRA `(.L_x_22) ;  /* 0xffffff98001c7947 */ /* 0x000fea000383ffff */
.L_x_28:
[----:B---3--:R-:W-:-:S04]  /*7ef0*/  IMAD.U32 R4, RZ, RZ, UR8 ;  /* 0x00000008ff047e24 */ /* 0x008fc8000f8e00ff */
[----:B------:R3:W4:Y:S03]  /*7f00*/  SYNCS.PHASECHK.TRANS64.TRYWAIT P1, [R4+URZ], R3 ;  /* 0x00000003040075a7 */ /* 0x000726000802017f */
[----:B----4-:R-:W-:Y:S05]  /*7f10*/  @!P1 NANOSLEEP.SYNCS 0x989680 ;  /* 0x009896800000995d */ /* 0x010fea0003900000 */
[----:B------:R-:W4:Y:S02]  /*7f20*/  @!P1 SYNCS.PHASECHK.TRANS64 P1, [R4+URZ], R3 ;  /* 0x00000003040095a7 */ /* 0x000f24000802007f */
[----:B----4-:R-:W-:Y:S05]  /*7f30*/  @!P1 BRA `(.L_x_28) ;  /* 0xfffffffc00ec9947 */ /* 0x010fea000383ffff */
[----:B------:R-:W-:Y:S05]  /*7f40*/  BRA `(.L_x_27) ;  /* 0xffffff9c00507947 */ /* 0x000fea000383ffff */
.L_x_51:
[----:B--2---:R-:W-:-:S04]  /*7f50*/  IMAD.U32 R5, RZ, RZ, UR52 ;  /* 0x00000034ff057e24 */ /* 0x004fc8000f8e00ff */
[----:B------:R2:W3:Y:S03]  /*7f60*/  SYNCS.PHASECHK.TRANS64.TRYWAIT P1, [R5+URZ+0x40], R4 ;  /* 0x00004004050075a7 */ /* 0x0004e6000802017f */
[----:B---3--:R-:W-:Y:S05]  /*7f70*/  @!P1 NANOSLEEP.SYNCS 0x989680 ;  /* 0x009896800000995d */ /* 0x008fea0003900000 */
[----:B------:R-:W3:Y:S02]  /*7f80*/  @!P1 SYNCS.PHASECHK.TRANS64 P1, [R5+URZ+0x40], R4 ;  /* 0x00004004050095a7 */ /* 0x000ee4000802007f */
[----:B---3--:R-:W-:Y:S05]  /*7f90*/  @!P1 BRA `(.L_x_51) ;  /* 0xfffffffc00ec9947 */ /* 0x008fea000383ffff */
[----:B------:R-:W-:Y:S05]  /*7fa0*/  BRA `(.L_x_165) ;  /* 0xffffffac00a47947 */ /* 0x000fea000383ffff */
.L_x_62:
[----:B--2---:R2:W3:Y:S02]  /*7fb0*/  SYNCS.PHASECHK.TRANS64.TRYWAIT P4, [R14+URZ+0x40], R15 ;  /* 0x0000400f0e0075a7 */ /* 0x0044e4000808017f */
[----:B---3--:R-:W-:Y:S05]  /*7fc0*/  @!P4 NANOSLEEP.SYNCS 0x989680 ;  /* 0x009896800000c95d */ /* 0x008fea0003900000 */
[----:B------:R-:W3:Y:S02]  /*7fd0*/  @!P4 SYNCS.PHASECHK.TRANS64 P4, [R14+URZ+0x40], R15 ;  /* 0x0000400f0e00c5a7 */ /* 0x000ee4000808007f */
[----:B---3--:R-:W-:Y:S05]  /*7fe0*/  @!P4 BRA `(.L_x_62) ;  /* 0xfffffffc00f0c947 */ /* 0x008fea000383ffff */
[----:B------:R-:W-:Y:S05]  /*7ff0*/  BRA `(.L_x_166) ;  /* 0xffffffb400ec7947 */ /* 0x000fea000383ffff */
.L_x_72:
[----:B-1----:R1:W2:Y:S02]  /*8000*/  SYNCS.PHASECHK.TRANS64.TRYWAIT P4, [R14+URZ+0x40], R15 ;  /* 0x0000400f0e0075a7 */ /* 0x0022a4000808017f */
[----:B--2---:R-:W-:Y:S05]  /*8010*/  @!P4 NANOSLEEP.SYNCS 0x989680 ;  /* 0x009896800000c95d */ /* 0x004fea0003900000 */
[----:B------:R-:W2:Y:S02]  /*8020*/  @!P4 SYNCS.PHASECHK.TRANS64 P4, [R14+URZ+0x40], R15 ;  /* 0x0000400f0e00c5a7 */ /* 0x000ea4000808007f */
[----:B--2---:R-:W-:Y:S05]  /*8030*/  @!P4 BRA `(.L_x_72) ;  /* 0xfffffffc00f0c947 */ /* 0x004fea000383ffff */
[----:B------:R-:W-:Y:S05]  /*8040*/  BRA `(.L_x_167) ;  /* 0xffffffbc00a87947 */ /* 0x000fea000383ffff */
.L_x_82:
[----:B-1----:R1:W2:Y:S02]  /*8050*/  SYNCS.PHASECHK.TRANS64.TRYWAIT P2, [R14+URZ+0x40], R13 ;  /* 0x0000400d0e0075a7 */ /* 0x0022a4000804017f */
[----:B--2---:R-:W-:Y:S05]  /*8060*/  @!P2 NANOSLEEP.SYNCS 0x989680 ;  /* 0x009896800000a95d */ /* 0x004fea0003900000 */
[----:B------:R-:W2:Y:S02]  /*8070*/  @!P2 SYNCS.PHASECHK.TRANS64 P2, [R14+URZ+0x40], R13 ;  /* 0x0000400d0e00a5a7 */ /* 0x000ea4000804007f */
[----:B--2---:R-:W-:Y:S05]  /*8080*/  @!P2 BRA `(.L_x_82) ;  /* 0xfffffffc00f0a947 */ /* 0x004fea000383ffff */
[----:B------:R-:W-:Y:S05]  /*8090*/  BRA `(.L_x_168) ;  /* 0xffffffc4006c7947 */ /* 0x000fea000383ffff */
.L_x_102:
[----:B-1----:R-:W-:-:S04]  /*80a0*/  MOV R3, UR4 ;  /* 0x0000000400037c02 */ /* 0x002fc80008000f00 */
[----:B------:R1:W2:Y:S03]  /*80b0*/  SYNCS.PHASECHK.TRANS64.TRYWAIT P0, [R3+URZ+0x88], R0 ;  /* 0x00008800030075a7 */ /* 0x0002a6000800017f */
[----:B--2---:R-:W-:Y:S05]  /*80c0*/  @!P0 NANOSLEEP.SYNCS 0x989680 ;  /* 0x009896800000895d */ /* 0x004fea0003900000 */
[----:B------:R-:W2:Y:S02]  /*80d0*/  @!P0 SYNCS.PHASECHK.TRANS64 P0, [R3+URZ+0x88], R0 ;  /* 0x00008800030085a7 */ /* 0x000ea4000800007f */
[----:B--2---:R-:W-:Y:S05]  /*80e0*/  @!P0 BRA `(.L_x_102) ;  /* 0xfffffffc00ec8947 */ /* 0x004fea000383ffff */
[----:B------:R-:W-:Y:S05]  /*80f0*/  BRA `(.L_x_101) ;  /* 0xffffffd800fc7947 */ /* 0x000fea000383ffff */
.L_x_111:
[----:B-1----:R-:W-:-:S04]  /*8100*/  IMAD.U32 R5, RZ, RZ, UR5 ;  /* 0x00000005ff057e24 */ /* 0x002fc8000f8e00ff */
[----:B------:R1:W2:Y:S03]  /*8110*/  SYNCS.PHASECHK.TRANS64.TRYWAIT P1, [R5+URZ+0x60], R4 ;  /* 0x00006004050075a7 */ /* 0x0002a6000802017f */
[----:B--2---:R-:W-:Y:S05]  /*8120*/  @!P1 NANOSLEEP.SYNCS 0x989680 ;  /* 0x009896800000995d */ /* 0x004fea0003900000 */
[----:B------:R-:W2:Y:S02]  /*8130*/  @!P1 SYNCS.PHASECHK.TRANS64 P1, [R5+URZ+0x60], R4 ;  /* 0x00006004050095a7 */ /* 0x000ea4000802007f */
[----:B--2---:R-:W-:Y:S05]  /*8140*/  @!P1 BRA `(.L_x_111) ;  /* 0xfffffffc00ec9947 */ /* 0x004fea000383ffff */
[----:B------:R-:W-:Y:S05]  /*8150*/  BRA `(.L_x_169) ;  /* 0xffffffdc00e87947 */ /* 0x000fea000383ffff */
.L_x_117:
[----:B-12---:R-:W-:-:S04]  /*8160*/  IMAD.U32 R5, RZ, RZ, UR5 ;  /* 0x00000005ff057e24 */ /* 0x006fc8000f8e00ff */
[----:B------:R1:W2:Y:S03]  /*8170*/  SYNCS.PHASECHK.TRANS64.TRYWAIT P1, [R5+URZ+0x68], R4 ;  /* 0x00006804050075a7 */ /* 0x0002a6000802017f */
[----:B--2---:R-:W-:Y:S05]  /*8180*/  @!P1 NANOSLEEP.SYNCS 0x989680 ;  /* 0x009896800000995d */ /* 0x004fea0003900000 */
[----:B------:R-:W2:Y:S02]  /*8190*/  @!P1 SYNCS.PHASECHK.TRANS64 P1, [R5+URZ+0x68], R4 ;  /* 0x00006804050095a7 */ /* 0x000ea4000802007f */
[----:B--2---:R-:W-:Y:S05]  /*81a0*/  @!P1 BRA `(.L_x_117) ;  /* 0xfffffffc00ec9947 */ /* 0x004fea000383ffff */
[----:B------:R-:W-:Y:S05]  /*81b0*/  BRA `(.L_x_170) ;  /* 0xffffffe000307947 */ /* 0x000fea000383ffff */
.L_x_123:
[----:B-123--:R-:W-:-:S04]  /*81c0*/  IMAD.U32 R5, RZ, RZ, UR5 ;  /* 0x00000005ff057e24 */ /* 0x00efc8000f8e00ff */
[----:B------:R1:W2:Y:S03]  /*81d0*/  SYNCS.PHASECHK.TRANS64.TRYWAIT P1, [R5+URZ+0x70], R4 ;  /* 0x00007004050075a7 */ /* 0x0002a6000802017f */
[----:B--2---:R-:W-:Y:S05]  /*81e0*/  @!P1 NANOSLEEP.SYNCS 0x989680 ;  /* 0x009896800000995d */ /* 0x004fea0003900000 */
[----:B------:R-:W2:Y:S02]  /*81f0*/  @!P1 SYNCS.PHASECHK.TRANS64 P1, [R5+URZ+0x70], R4 ;  /* 0x00007004050095a7 */ /* 0x000ea4000802007f */
[----:B--2---:R-:W-:Y:S05]  /*8200*/  @!P1 BRA `(.L_x_123) ;  /* 0xfffffffc00ec9947 */ /* 0x004fea000383ffff */
[----:B------:R-:W-:Y:S05]  /*8210*/  BRA `(.L_x_171) ;  /* 0xffffffe000847947 */ /* 0x000fea000383ffff */
.L_x_129:
[----:B-1234-:R-:W-:-:S04]  /*8220*/  IMAD.U32 R5, RZ, RZ, UR5 ;  /* 0x00000005ff057e24 */ /* 0x01efc8000f8e00ff */
[----:B------:R1:W2:Y:S03]  /*8230*/  SYNCS.PHASECHK.TRANS64.TRYWAIT P1, [R5+URZ+0x78], R4 ;  /* 0x00007804050075a7 */ /* 0x0002a6000802017f */
[----:B--2---:R-:W-:Y:S05]  /*8240*/  @!P1 NANOSLEEP.SYNCS 0x989680 ;  /* 0x009896800000995d */ /* 0x004fea0003900000 */
[----:B------:R-:W2:Y:S02]  /*8250*/  @!P1 SYNCS.PHASECHK.TRANS64 P1, [R5+URZ+0x78], R4 ;  /* 0x00007804050095a7 */ /* 0x000ea4000802007f */
[----:B--2---:R-:W-:Y:S05]  /*8260*/  @!P1 BRA `(.L_x_129) ;  /* 0xfffffffc00ec9947 */ /* 0x004fea000383ffff */
[----:B------:R-:W-:Y:S05]  /*8270*/  BRA `(.L_x_172) ;  /* 0xffffffe000d07947 */ /* 0x000fea000383ffff */
.L_x_139:
[----:B--2---:R2:W1:Y:S02]  /*8280*/  SYNCS.PHASECHK.TRANS64.TRYWAIT P0, [R3+URZ+0x60], R0 ;  /* 0x00006000030075a7 */ /* 0x004464000800017f */
[----:B-1----:R-:W-:Y:S05]  /*8290*/  @!P0 NANOSLEEP.SYNCS 0x989680 ;  /* 0x009896800000895d */ /* 0x002fea0003900000 */
[----:B------:R-:W1:Y:S02]  /*82a0*/  @!P0 SYNCS.PHASECHK.TRANS64 P0, [R3+URZ+0x60], R0 ;  /* 0x00006000030085a7 */ /* 0x000e64000800007f */
[----:B-1----:R-:W-:Y:S05]  /*82b0*/  @!P0 BRA `(.L_x_139) ;  /* 0xfffffffc00f08947 */ /* 0x002fea000383ffff */
[----:B------:R-:W-:Y:S05]  /*82c0*/  BRA `(.L_x_173) ;  /* 0xffffffe800c87947 */ /* 0x000fea000383ffff */
.L_x_141:
[----:B------:R1:W1:Y:S02]  /*82d0*/  SYNCS.PHASECHK.TRANS64.TRYWAIT P0, [R3+URZ+0x68], R0 ;  /* 0x00006800030075a7 */ /* 0x000264000800017f */
[----:B-1----:R-:W-:Y:S05]  /*82e0*/  @!P0 NANOSLEEP.SYNCS 0x989680 ;  /* 0x009896800000895d */ /* 0x002fea0003900000 */
[----:B------:R-:W1:Y:S02]  /*82f0*/  @!P0 SYNCS.PHASECHK.TRANS64 P0, [R3+URZ+0x68], R0 ;  /* 0x00006800030085a7 */ /* 0x000e64000800007f */
[----:B-1----:R-:W-:Y:S05]  /*8300*/  @!P0 BRA `(.L_x_141) ;  /* 0xfffffffc00f08947 */ /* 0x002fea000383ffff */
[----:B------:R-:W-:Y:S05]  /*8310*/  BRA `(.L_x_174) ;  /* 0xffffffe800c47947 */ /* 0x000fea000383ffff */
.L_x_143:
[----:B------:R1:W1:Y:S02]  /*8320*/  SYNCS.PHASECHK.TRANS64.TRYWAIT P0, [R3+URZ+0x70], R0 ;  /* 0x00007000030075a7 */ /* 0x000264000800017f */
[----:B-1----:R-:W-:Y:S05]  /*8330*/  @!P0 NANOSLEEP.SYNCS 0x989680 ;  /* 0x009896800000895d */ /* 0x002fea0003900000 */
[----:B------:R-:W1:Y:S02]  /*8340*/  @!P0 SYNCS.PHASECHK.TRANS64 P0, [R3+URZ+0x70], R0 ;  /* 0x00007000030085a7 */ /* 0x000e64000800007f */
[----:B-1----:R-:W-:Y:S05]  /*8350*/  @!P0 BRA `(.L_x_143) ;  /* 0xfffffffc00f08947 */ /* 0x002fea000383ffff */
[----:B------:R-:W-:Y:S05]  /*8360*/  BRA `(.L_x_175) ;  /* 0xffffffe800c07947 */ /* 0x000fea000383ffff */
.L_x_147:
[----:B------:R-:W-:Y:S01]  /*8370*/  BSSY B1, `(.L_x_176) ;  /* 0x0000006000017945 */ /* 0x000fe20003800000 */
[----:B------:R-:W-:-:S07]  /*8380*/  IMAD.MOV.U32 R15, RZ, RZ, -0x1 ;  /* 0xffffffffff0f7424 */ /* 0x000fce00078e00ff */
[----:B------:R-:W-:Y:S05]  /*8390*/  WARPSYNC.COLLECTIVE R15, `(.L_x_177) ;  /* 0x000000000f0c7348 */ /* 0x000fea0003c00000 */
[----:B------:R-:W-:Y:S02]  /*83a0*/  ELECT P6, UR62, PT ;  /* 0x00000000003e782f */ /* 0x000fe400038c0000 */
[----:B------:R-:W-:Y:S01]  /*83b0*/  MOV R14, UR62 ;  /* 0x0000003e000e7c02 */ /* 0x000fe20008000f00 */
[----:B------:R-:W-:Y:S10]  /*83c0*/  ENDCOLLECTIVE ;  /* 0x000000000000791b */ /* 0x000ff40003800000 */
.L_x_177:
[----:B------:R-:W-:Y:S05]  /*83d0*/  BSYNC B1 ;  /* 0x0000000000017941 */ /* 0x000fea0003800000 */
.L_x_176:
[----:B------:R-:W-:Y:S05]  /*83e0*/  BRA `(.L_x_178) ;  /* 0xffffffec00387947 */ /* 0x000fea000383ffff */
.L_x_150:
[----:B--2---:R2:W3:Y:S02]  /*83f0*/  SYNCS.PHASECHK.TRANS64.TRYWAIT P1, [R15+URZ+0x20], R8 ;  /* 0x000020080f0075a7 */ /* 0x0044e4000802017f */
[----:B---3--:R-:W-:Y:S05]  /*8400*/  @!P1 NANOSLEEP.SYNCS 0x989680 ;  /* 0x009896800000995d */ /* 0x008fea0003900000 */
[----:B------:R-:W3:Y:S02]  /*8410*/  @!P1 SYNCS.PHASECHK.TRANS64 P1, [R15+URZ+0x20], R8 ;  /* 0x000020080f0095a7 */ /* 0x000ee4000802007f */
[----:B---3--:R-:W-:Y:S05]  /*8420*/  @!P1 BRA `(.L_x_150) ;  /* 0xfffffffc00f09947 */ /* 0x008fea000383ffff */
[----:B------:R-:W-:Y:S05]  /*8430*/  BRA `(.L_x_179) ;  /* 0xffffffec006c7947 */ /* 0x000fea000383ffff */
.L_x_159:
[----:B------:R-:W-:Y:S01]  /*8440*/  BSSY B0, `(.L_x_180) ;  /* 0x0000006000007945 */ /* 0x000fe20003800000 */
[----:B------:R-:W-:-:S07]  /*8450*/  IMAD.MOV.U32 R15, RZ, RZ, -0x1 ;  /* 0xffffffffff0f7424 */ /* 0x000fce00078e00ff */
[----:B------:R-:W-:Y:S05]  /*8460*/  WARPSYNC.COLLECTIVE R15, `(.L_x_181) ;  /* 0x000000000f0c7348 */ /* 0x000fea0003c00000 */
[----:B------:R-:W-:Y:S02]  /*8470*/  ELECT P6, UR62, PT ;  /* 0x00000000003e782f */ /* 0x000fe400038c0000 */
[----:B------:R-:W-:Y:S01]  /*8480*/  MOV R14, UR62 ;  /* 0x0000003e000e7c02 */ /* 0x000fe20008000f00 */
[----:B------:R-:W-:Y:S10]  /*8490*/  ENDCOLLECTIVE ;  /* 0x000000000000791b */ /* 0x000ff40003800000 */
.L_x_181:
[----:B------:R-:W-:Y:S05]  /*84a0*/  BSYNC B0 ;  /* 0x0000000000007941 */ /* 0x000fea0003800000 */
.L_x_180:
[----:B------:R-:W-:Y:S05]  /*84b0*/  BRA `(.L_x_182) ;  /* 0xfffffff400c87947 */ /* 0x000fea000383ffff */
.L_x_161:
[----:B-1----:R1:W2:Y:S02]  /*84c0*/  SYNCS.PHASECHK.TRANS64.TRYWAIT P0, [R7+URZ], R4 ;  /* 0x00000004070075a7 */ /* 0x0022a4000800017f */
[----:B--2---:R-:W-:Y:S05]  /*84d0*/  @!P0 NANOSLEEP.SYNCS 0x989680 ;  /* 0x009896800000895d */ /* 0x004fea0003900000 */
[----:B------:R-:W2:Y:S02]  /*84e0*/  @!P0 SYNCS.PHASECHK.TRANS64 P0, [R7+URZ], R4 ;  /* 0x00000004070085a7 */ /* 0x000ea4000800007f */
[----:B--2---:R-:W-:Y:S05]  /*84f0*/  @!P0 BRA `(.L_x_161) ;  /* 0xfffffffc00f08947 */ /* 0x004fea000383ffff */
[----:B------:R-:W-:Y:S05]  /*8500*/  BRA `(.L_x_183) ;  /* 0xfffffff800047947 */ /* 0x000fea000383ffff */
.L_x_162:
[----:B-1----:R1:W2:Y:S02]  /*8510*/  SYNCS.PHASECHK.TRANS64.TRYWAIT P0, [R6+URZ], R3 ;  /* 0x00000003060075a7 */ /* 0x0022a4000800017f */
[----:B--2---:R-:W-:Y:S05]  /*8520*/  @!P0 NANOSLEEP.SYNCS 0x989680 ;  /* 0x009896800000895d */ /* 0x004fea0003900000 */
[----:B------:R-:W2:Y:S02]  /*8530*/  @!P0 SYNCS.PHASECHK.TRANS64 P0, [R6+URZ], R3 ;  /* 0x00000003060085a7 */ /* 0x000ea4000800007f */
[----:B--2---:R-:W-:Y:S05]  /*8540*/  @!P0 BRA `(.L_x_162) ;  /* 0xfffffffc00f08947 */ /* 0x004fea000383ffff */
[----:B------:R-:W-:Y:S05]  /*8550*/  BRA `(.L_x_184) ;  /* 0xfffffff800147947 */ /* 0x000fea000383ffff */
.L_x_163:
[----:B--2---:R2:W3:Y:S02]  /*8560*/  SYNCS.PHASECHK.TRANS64.TRYWAIT P0, [R7+URZ], R4 ;  /* 0x00000004070075a7 */ /* 0x0044e4000800017f */
[----:B---3--:R-:W-:Y:S05]  /*8570*/  @!P0 NANOSLEEP.SYNCS 0x989680 ;  /* 0x009896800000895d */ /* 0x008fea0003900000 */
[----:B------:R-:W3:Y:S02]  /*8580*/  @!P0 SYNCS.PHASECHK.TRANS64 P0, [R7+URZ], R4 ;  /* 0x00000004070085a7 */ /* 0x000ee4000800007f */
[----:B---3--:R-:W-:Y:S05]  /*8590*/  @!P0 BRA `(.L_x_163) ;  /* 0xfffffffc00f08947 */ /* 0x008fea000383ffff */
[----:B------:R-:W-:Y:S05]  /*85a0*/  BRA `(.L_x_185) ;  /* 0xfffffff8001c7947 */ /* 0x000fea000383ffff */
.L_x_186:
[----:B------:R-:W-:-:S00]  /*85b0*/  BRA `(.L_x_186) ;  /* 0xfffffffc00fc7947 */ /* 0x000fc0000383ffff */
[----:B------:R-:W-:-:S00]  /*85c0*/  NOP ;  /* 0x0000000000007918 */ /* 0x000fc00000000000 */
        /* <DEDUP_REMOVED lines=11> */
.L_x_187:


//--------------------- .nv.global.init           --------------------------
	.section	.nv.global.init,"aw",@progbits
.nv.global.init:
	.type		$str$22,@object
	.size		$str$22,($str$26 - $str$22)
$str$22:
        /*0000*/ 	.byte	0x6b, 0x5f, 0x74, 0x69, 0x6c, 0x65, 0x5f, 0x63, 0x6f, 0x75, 0x6e, 0x74, 0x20, 0x3e, 0x3d, 0x20
        /*0010*/ 	.byte	0x31, 0x00
	.type		$str$26,@object
	.size		$str$26,($str$27 - $str$26)
$str$26:
        /*0012*/ 	.byte	0x28, 0x61, 0x64, 0x64, 0x72, 0x65, 0x73, 0x73, 0x20, 0x26, 0x20, 0x6d, 0x61, 0x73, 0x6b, 0x29
        /*0022*/ 	.byte	0x20, 0x3d, 0x3d, 0x20, 0x30, 0x00
	.type		$str$27,@object
	.size		$str$27,($str$23 - $str$27)
$str$27:
        /*0028*/ 	.byte	0x2f, 0x74, 0x6d, 0x70, 0x2f, 0x63, 0x75, 0x74, 0x6c, 0x61, 0x73, 0x73, 0x5f, 0x73, 0x77, 0x65
        /*0038*/ 	.byte	0x65, 0x70, 0x5f, 0x73, 0x72, 0x63, 0x2f, 0x69, 0x6e, 0x63, 0x6c, 0x75, 0x64, 0x65, 0x2f, 0x63
        /*0048*/ 	.byte	0x75, 0x74, 0x65, 0x2f, 0x70, 0x6f, 0x69, 0x6e, 0x74, 0x65, 0x72, 0x5f, 0x66, 0x6c, 0x61, 0x67
        /*0058*/ 	.byte	0x67, 0x65, 0x64, 0x2e, 0x68, 0x70, 0x70, 0x00
	.type		$str$23,@object
	.size		$str$23,(__unnamed_2 - $str$23)
$str$23:
        /*0060*/ 	.byte	0x2f, 0x74, 0x6d, 0x70, 0x2f, 0x63, 0x75, 0x74, 0x6c, 0x61, 0x73, 0x73, 0x5f, 0x73, 0x77, 0x65
        /*0070*/ 	.byte	0x65, 0x70, 0x5f, 0x73, 0x72, 0x63, 0x2f, 0x69, 0x6e, 0x63, 0x6c, 0x75, 0x64, 0x65, 0x2f, 0x63
        /*0080*/ 	.byte	0x75, 0x74, 0x6c, 0x61, 0x73, 0x73, 0x2f, 0x67, 0x65, 0x6d, 0x6d, 0x2f, 0x63, 0x6f, 0x6c, 0x6c
        /*0090*/ 	.byte	0x65, 0x63, 0x74, 0x69, 0x76, 0x65, 0x2f, 0x73, 0x6d, 0x39, 0x30, 0x5f, 0x6d, 0x6d, 0x61, 0x5f
        /*00a0*/ 	.byte	0x74, 0x6d, 0x61, 0x5f, 0x67, 0x6d, 0x6d, 0x61, 0x5f, 0x73, 0x73, 0x5f, 0x77, 0x61, 0x72, 0x70
        /*00b0*/ 	.byte	0x73, 0x70, 0x65, 0x63, 0x69, 0x61, 0x6c, 0x69, 0x7a, 0x65, 0x64, 0x2e, 0x68, 0x70, 0x70, 0x00
	.type		__unnamed_2,@object
	.size		__unnamed_2,(__unnamed_1 - __unnamed_2)
__unnamed_2:
        /*00c0*/ 	.byte	0x61, 0x75, 0x74, 0x6f, 0x20, 0x63, 0x75, 0x74, 0x65, 0x3a, 0x3a, 0x61, 0x73, 0x5f, 0x70, 0x6f
        /* <DEDUP_REMOVED lines=27> */
        /*0280*/ 	.byte	0x36, 0x3e, 0x3e, 0x3e, 0x3e, 0x3e, 0x5d, 0x00
	.type		__unnamed_1,@object
	.size		__unnamed_1,(.L_0 - __unnamed_1)
__unnamed_1:
        /* <DEDUP_REMOVED lines=180> */
        /*0dc8*/ 	.byte	0x64, 0x65, 0x6e, 0x74, 0x69, 0x74, 0x79, 0x5d, 0x00
.L_0:


//--------------------- .nv.shared._ZN7cutlass13device_kernelINS_4gemm6kernel13GemmUniversalIN4cute5tupleIJiiiiEEENS1_10collective13CollectiveMmaINS1_34MainloopSm90TmaGmmaWarpSpecializedILi4ENS5_IJNS4_1CILi1EEESB_SB_EEENS1_35KernelTmaWarpSpecializedCooperativeEEENS5_IJNSA_ILi256EEENSA_ILi64EEESG_EEENS_6half_tENS5_IJlSB_lEEESI_SJ_NS4_8TiledMMAINS4_8MMA_AtomIJNS4_4SM904GMMA25MMA_64x64x16_F32F16F16_SSILNSN_5MajorE0ELSP_0ELNSN_7ScaleInE1ELSQ_1EEEEEENS4_6LayoutINS5_IJNSA_ILi2EEESB_SB_EEENS5_IJSB_NSA_ILi0EEESW_EEEEENS5_IJNS4_10UnderscoreESZ_SZ_EEEEENS4_13SM90_TMA_LOADENS4_14ComposedLayoutINS4_7SwizzleILi3ELi4ELi3EEENS4_18smem_ptr_flag_bitsILi16EEENST_INS5_IJNSA_ILi8EEESG_EEENS5_IJSG_SB_EEEEEEEvNS4_8identityES12_S1C_vS1D_EENS_8epilogue10collective18CollectiveEpilogueINS1F_22Sm90TmaWarpSpecializedILi4ELi2ELi16ELb1ELb0EEEJSH_NS5_IJNSA_ILi128EEENSA_ILi32EEEEEESI_SJ_SI_SJ_NS1F_6fusion15FusionCallbacksIS1J_NS1N_23LinCombPerRowBiasEltActINS1F_6thread4ReLuESI_fSI_SI_fLi8ELNS_15FloatRoundStyleE2EEESH_S1M_JEEES12_NS13_INS14_ILi2ELi4ELi3EEES17_NST_INS5_IJS18_S1L_EEENS5_IJS1L_SB_EEEEEEENS4_17SM75_U32x4_LDSM_NENS4_14SM90_TMA_STOREES1Z_NS4_17SM90_U32x4_STSM_NENS4_9Copy_AtomIJS22_SI_EEEvEEEvvEEEEvNT_6ParamsE --------------------------
	.section	.nv.shared._ZN7cutlass13device_kernelINS_4gemm6kernel13GemmUniversalIN4cute5tupleIJiiiiEEENS1_10collective13CollectiveMmaINS1_34MainloopSm90TmaGmmaWarpSpecializedILi4ENS5_IJNS4_1CILi1EEESB_SB_EEENS1_35KernelTmaWarpSpecializedCooperativeEEENS5_IJNSA_ILi256EEENSA_ILi64EEESG_EEENS_6half_tENS5_IJlSB_lEEESI_SJ_NS4_8TiledMMAINS4_8MMA_AtomIJNS4_4SM904GMMA25MMA_64x64x16_F32F16F16_SSILNSN_5MajorE0ELSP_0ELNSN_7ScaleInE1ELSQ_1EEEEEENS4_6LayoutINS5_IJNSA_ILi2EEESB_SB_EEENS5_IJSB_NSA_ILi0EEESW_EEEEENS5_IJNS4_10UnderscoreESZ_SZ_EEEEENS4_13SM90_TMA_LOADENS4_14ComposedLayoutINS4_7SwizzleILi3ELi4ELi3EEENS4_18smem_ptr_flag_bitsILi16EEENST_INS5_IJNSA_ILi8EEESG_EEENS5_IJSG_SB_EEEEEEEvNS4_8identityES12_S1C_vS1D_EENS_8epilogue10collective18CollectiveEpilogueINS1F_22Sm90TmaWarpSpecializedILi4ELi2ELi16ELb1ELb0EEEJSH_NS5_IJNSA_ILi128EEENSA_ILi32EEEEEESI_SJ_SI_SJ_NS1F_6fusion15FusionCallbacksIS1J_NS1N_23LinCombPerRowBiasEltActINS1F_6thread4ReLuESI_fSI_SI_fLi8ELNS_15FloatRoundStyleE2EEESH_S1M_JEEES12_NS13_INS14_ILi2ELi4ELi3EEES17_NST_INS5_IJS18_S1L_EEENS5_IJS1L_SB_EEEEEEENS4_17SM75_U32x4_LDSM_NENS4_14SM90_TMA_STOREES1Z_NS4_17SM90_U32x4_STSM_NENS4_9Copy_AtomIJS22_SI_EEEvEEEvvEEEEvNT_6ParamsE,"aw",@nobits
	.sectionflags	@""
	.align	16
	.zero		1024


//--------------------- .nv.shared.reserved.0     --------------------------
	.section	.nv.shared.reserved.0,"aw",@nobits
	.weak		__nv_reservedSMEM_offset_0_alias
	.size		__nv_reservedSMEM_offset_0_alias, 0, 0
	.other		__nv_reservedSMEM_offset_0_alias,@"STO_CUDA_RESERVED_SHARED STV_DEFAULT"
__nv_reservedSMEM_offset_0_alias:
	.zero		0


//--------------------- .nv.global                --------------------------
	.section	.nv.global,"aw",@nobits
.nv.global:
	.type		_ZN39_INTERNAL_0a655c92_4_k_cu_4ab049e2_27914cute1_E,@object
	.size		_ZN39_INTERNAL_0a655c92_4_k_cu_4ab049e2_27914cute1_E,(_ZN39_INTERNAL_0a655c92_4_k_cu_4ab049e2_27914cuda3std3__45__cpo6cbeginE - _ZN39_INTERNAL_0a655c92_4_k_cu_4ab049e2_27914cute1_E)
_ZN39_INTERNAL_0a655c92_4_k_cu_4ab049e2_27914cute1_E:
	.zero		1
	.type		_ZN39_INTERNAL_0a655c92_4_k_cu_4ab049e2_27914cuda3std3__45__cpo6cbeginE,@object
	.size		_ZN39_INTERNAL_0a655c92_4_k_cu_4ab049e2_27914cuda3std3__45__cpo6cbeginE,(_ZN39_INTERNAL_0a655c92_4_k_cu_4ab049e2_27914cuda3std3__48in_placeE - _ZN39_INTERNAL_0a655c92_4_k_cu_4ab049e2_27914cuda3std3__45__cpo6cbeginE)
_ZN39_INTERNAL_0a655c92_4_k_cu_4ab049e2_27914cuda3std3__45__cpo6cbeginE:
	.zero		1
	.type		_ZN39_INTERNAL_0a655c92_4_k_cu_4ab049e2_27914cuda3std3__48in_placeE,@object
	.size		_ZN39_INTERNAL_0a655c92_4_k_cu_4ab049e2_27914cuda3std3__48in_placeE,(_ZN39_INTERNAL_0a655c92_4_k_cu_4ab049e2_27914cuda3std6ranges3__45__cpo9iter_moveE - _ZN39_INTERNAL_0a655c92_4_k_cu_4ab049e2_27914cuda3std3__48in_placeE)
_ZN39_INTERNAL_0a655c92_4_k_cu_4ab049e2_27914cuda3std3__48in_placeE:
	.zero		1
	.type		_ZN39_INTERNAL_0a655c92_4_k_cu_4ab049e2_27914cuda3std6ranges3__45__cpo9iter_moveE,@object
	.size		_ZN39_INTERNAL_0a655c92_4_k_cu_4ab049e2_27914cuda3std6ranges3__45__cpo9iter_moveE,(_ZN39_INTERNAL_0a655c92_4_k_cu_4ab049e2_27914cuda3std3__45__cpo5beginE - _ZN39_INTERNAL_0a655c92_4_k_cu_4ab049e2_27914cuda3std6ranges3__45__cpo9iter_moveE)
_ZN39_INTERNAL_0a655c92_4_k_cu_4ab049e2_27914cuda3std6ranges3__45__cpo9iter_moveE:
	.zero		1
	.type		_ZN39_INTERNAL_0a655c92_4_k_cu_4ab049e2_27914cuda3std3__45__cpo5beginE,@object
	.size		_ZN39_INTERNAL_0a655c92_4_k_cu_4ab049e2_27914cuda3std3__45__cpo5beginE,(_ZN39_INTERNAL_0a655c92_4_k_cu_4ab049e2_27914cuda3std3__441_GLOBAL__N__0a655c92_4_k_cu_4ab049e2_27916ignoreE - _ZN39_INTERNAL_0a655c92_4_k_cu_4ab049e2_27914cuda3std3__45__cpo5beginE)
_ZN39_INTERNAL_0a655c92_4_k_cu_4ab049e2_27914cuda3std3__45__cpo5beginE:
	.zero		1
	.type		_ZN39_INTERNAL_0a655c92_4_k_cu_4ab049e2_27914cuda3std3__441_GLOBAL__N__0a655c92_4_k_cu_4ab049e2_27916ignoreE,@object
	.size		_ZN39_INTERNAL_0a655c92_4_k_cu_4ab049e2_27914cuda3std3__441_GLOBAL__N__0a655c92_4_k_cu_4ab049e2_27916ignoreE,(_ZN39_INTERNAL_0a655c92_4_k_cu_4ab049e2_27914cute7productE - _ZN39_INTERNAL_0a655c92_4_k_cu_4ab049e2_27914cuda3std3__441_GLOBAL__N__0a655c92_4_k_cu_4ab049e2_27916ignoreE)
_ZN39_INTERNAL_0a655c92_4_k_cu_4ab049e2_27914cuda3std3__441_GLOBAL__N__0a655c92_4_k_cu_4ab049e2_27916ignoreE:
	.zero		1
	.type		_ZN39_INTERNAL_0a655c92_4_k_cu_4ab049e2_27914cute7productE,@object
	.size		_ZN39_INTERNAL_0a655c92_4_k_cu_4ab049e2_27914cute7productE,(_ZN39_INTERNAL_0a655c92_4_k_cu_4ab049e2_27914cuda3std3__45__cpo3endE - _ZN39_INTERNAL_0a655c92_4_k_cu_4ab049e2_27914cute7productE)
_ZN39_INTERNAL_0a655c92_4_k_cu_4ab049e2_27914cute7productE:
	.zero		1
	.type		_ZN39_INTERNAL_0a655c92_4_k_cu_4ab049e2_27914cuda3std3__45__cpo3endE,@object
	.size		_ZN39_INTERNAL_0a655c92_4_k_cu_4ab049e2_27914cuda3std3__45__cpo3endE,(_ZN39_INTERNAL_0a655c92_4_k_cu_4ab049e2_27914cuda3std3__419piecewise_constructE - _ZN39_INTERNAL_0a655c92_4_k_cu_4ab049e2_27914cuda3std3__45__cpo3endE)
_ZN39_INTERNAL_0a655c92_4_k_cu_4ab049e2_27914cuda3std3__45__cpo3endE:
	.zero		1
	.type		_ZN39_INTERNAL_0a655c92_4_k_cu_4ab049e2_27914cuda3std3__419piecewise_constructE,@object
	.size		_ZN39_INTERNAL_0a655c92_4_k_cu_4ab049e2_27914cuda3std3__419piecewise_constructE,(_ZN39_INTERNAL_0a655c92_4_k_cu_4ab049e2_27914cuda3std3__45__cpo4cendE - _ZN39_INTERNAL_0a655c92_4_k_cu_4ab049e2_27914cuda3std3__419piecewise_constructE)
_ZN39_INTERNAL_0a655c92_4_k_cu_4ab049e2_27914cuda3std3__419piecewise_constructE:
	.zero		1
	.type		_ZN39_INTERNAL_0a655c92_4_k_cu_4ab049e2_27914cuda3std3__45__cpo4cendE,@object
	.size		_ZN39_INTERNAL_0a655c92_4_k_cu_4ab049e2_27914cuda3std3__45__cpo4cendE,(_ZN39_INTERNAL_0a655c92_4_k_cu_4ab049e2_27914cuda3std6ranges3__45__cpo4swapE - _ZN39_INTERNAL_0a655c92_4_k_cu_4ab049e2_27914cuda3std3__45__cpo4cendE)
_ZN39_INTERNAL_0a655c92_4_k_cu_4ab049e2_27914cuda3std3__45__cpo4cendE:
	.zero		1
	.type		_ZN39_INTERNAL_0a655c92_4_k_cu_4ab049e2_27914cuda3std6ranges3__45__cpo4swapE,@object
	.size		_ZN39_INTERNAL_0a655c92_4_k_cu_4ab049e2_27914cuda3std6ranges3__45__cpo4swapE,(.L_9 - _ZN39_INTERNAL_0a655c92_4_k_cu_4ab049e2_27914cuda3std6ranges3__45__cpo4swapE)
_ZN39_INTERNAL_0a655c92_4_k_cu_4ab049e2_27914cuda3std6ranges3__45__cpo4swapE:
	.zero		1
.L_9:


//--------------------- .nv.constant0._ZN7cutlass13device_kernelINS_4gemm6kernel13GemmUniversalIN4cute5tupleIJiiiiEEENS1_10collective13CollectiveMmaINS1_34MainloopSm90TmaGmmaWarpSpecializedILi4ENS5_IJNS4_1CILi1EEESB_SB_EEENS1_35KernelTmaWarpSpecializedCooperativeEEENS5_IJNSA_ILi256EEENSA_ILi64EEESG_EEENS_6half_tENS5_IJlSB_lEEESI_SJ_NS4_8TiledMMAINS4_8MMA_AtomIJNS4_4SM904GMMA25MMA_64x64x16_F32F16F16_SSILNSN_5MajorE0ELSP_0ELNSN_7ScaleInE1ELSQ_1EEEEEENS4_6LayoutINS5_IJNSA_ILi2EEESB_SB_EEENS5_IJSB_NSA_ILi0EEESW_EEEEENS5_IJNS4_10UnderscoreESZ_SZ_EEEEENS4_13SM90_TMA_LOADENS4_14ComposedLayoutINS4_7SwizzleILi3ELi4ELi3EEENS4_18smem_ptr_flag_bitsILi16EEENST_INS5_IJNSA_ILi8EEESG_EEENS5_IJSG_SB_EEEEEEEvNS4_8identityES12_S1C_vS1D_EENS_8epilogue10collective18CollectiveEpilogueINS1F_22Sm90TmaWarpSpecializedILi4ELi2ELi16ELb1ELb0EEEJSH_NS5_IJNSA_ILi128EEENSA_ILi32EEEEEESI_SJ_SI_SJ_NS1F_6fusion15FusionCallbacksIS1J_NS1N_23LinCombPerRowBiasEltActINS1F_6thread4ReLuESI_fSI_SI_fLi8ELNS_15FloatRoundStyleE2EEESH_S1M_JEEES12_NS13_INS14_ILi2ELi4ELi3EEES17_NST_INS5_IJS18_S1L_EEENS5_IJS1L_SB_EEEEEEENS4_17SM75_U32x4_LDSM_NENS4_14SM90_TMA_STOREES1Z_NS4_17SM90_U32x4_STSM_NENS4_9Copy_AtomIJS22_SI_EEEvEEEvvEEEEvNT_6ParamsE --------------------------
	.section	.nv.constant0._ZN7cutlass13device_kernelINS_4gemm6kernel13GemmUniversalIN4cute5tupleIJiiiiEEENS1_10collective13CollectiveMmaINS1_34MainloopSm90TmaGmmaWarpSpecializedILi4ENS5_IJNS4_1CILi1EEESB_SB_EEENS1_35KernelTmaWarpSpecializedCooperativeEEENS5_IJNSA_ILi256EEENSA_ILi64EEESG_EEENS_6half_tENS5_IJlSB_lEEESI_SJ_NS4_8TiledMMAINS4_8MMA_AtomIJNS4_4SM904GMMA25MMA_64x64x16_F32F16F16_SSILNSN_5MajorE0ELSP_0ELNSN_7ScaleInE1ELSQ_1EEEEEENS4_6LayoutINS5_IJNSA_ILi2EEESB_SB_EEENS5_IJSB_NSA_ILi0EEESW_EEEEENS5_IJNS4_10UnderscoreESZ_SZ_EEEEENS4_13SM90_TMA_LOADENS4_14ComposedLayoutINS4_7SwizzleILi3ELi4ELi3EEENS4_18smem_ptr_flag_bitsILi16EEENST_INS5_IJNSA_ILi8EEESG_EEENS5_IJSG_SB_EEEEEEEvNS4_8identityES12_S1C_vS1D_EENS_8epilogue10collective18CollectiveEpilogueINS1F_22Sm90TmaWarpSpecializedILi4ELi2ELi16ELb1ELb0EEEJSH_NS5_IJNSA_ILi128EEENSA_ILi32EEEEEESI_SJ_SI_SJ_NS1F_6fusion15FusionCallbacksIS1J_NS1N_23LinCombPerRowBiasEltActINS1F_6thread4ReLuESI_fSI_SI_fLi8ELNS_15FloatRoundStyleE2EEESH_S1M_JEEES12_NS13_INS14_ILi2ELi4ELi3EEES17_NST_INS5_IJS18_S1L_EEENS5_IJS1L_SB_EEEEEEENS4_17SM75_U32x4_LDSM_NENS4_14SM90_TMA_STOREES1Z_NS4_17SM90_U32x4_STSM_NENS4_9Copy_AtomIJS22_SI_EEEvEEEvvEEEEvNT_6ParamsE,"a",@progbits
	.sectionflags	@""
	.align	4
.nv.constant0._ZN7cutlass13device_kernelINS_4gemm6kernel13GemmUniversalIN4cute5tupleIJiiiiEEENS1_10collective13CollectiveMmaINS1_34MainloopSm90TmaGmmaWarpSpecializedILi4ENS5_IJNS4_1CILi1EEESB_SB_EEENS1_35KernelTmaWarpSpecializedCooperativeEEENS5_IJNSA_ILi256EEENSA_ILi64EEESG_EEENS_6half_tENS5_IJlSB_lEEESI_SJ_NS4_8TiledMMAINS4_8MMA_AtomIJNS4_4SM904GMMA25MMA_64x64x16_F32F16F16_SSILNSN_5MajorE0ELSP_0ELNSN_7ScaleInE1ELSQ_1EEEEEENS4_6LayoutINS5_IJNSA_ILi2EEESB_SB_EEENS5_IJSB_NSA_ILi0EEESW_EEEEENS5_IJNS4_10UnderscoreESZ_SZ_EEEEENS4_13SM90_TMA_LOADENS4_14ComposedLayoutINS4_7SwizzleILi3ELi4ELi3EEENS4_18smem_ptr_flag_bitsILi16EEENST_INS5_IJNSA_ILi8EEESG_EEENS5_IJSG_SB_EEEEEEEvNS4_8identityES12_S1C_vS1D_EENS_8epilogue10collective18CollectiveEpilogueINS1F_22Sm90TmaWarpSpecializedILi4ELi2ELi16ELb1ELb0EEEJSH_NS5_IJNSA_ILi128EEENSA_ILi32EEEEEESI_SJ_SI_SJ_NS1F_6fusion15FusionCallbacksIS1J_NS1N_23LinCombPerRowBiasEltActINS1F_6thread4ReLuESI_fSI_SI_fLi8ELNS_15FloatRoundStyleE2EEESH_S1M_JEEES12_NS13_INS14_ILi2ELi4ELi3EEES17_NST_INS5_IJS18_S1L_EEENS5_IJS1L_SB_EEEEEEENS4_17SM75_U32x4_LDSM_NENS4_14SM90_TMA_STOREES1Z_NS4_17SM90_U32x4_STSM_NENS4_9Copy_AtomIJS22_SI_EEEvEEEvvEEEEvNT_6ParamsE:
	.zero		2432


//--------------------- SYMBOLS --------------------------

	.type		.nv.reservedSmem.offset0,@object
	.size		.nv.reservedSmem.offset0,0x4
	.type		__assertfail,@function
